//
// Generated by NVIDIA NVVM Compiler
//
// Compiler Build ID: CL-36424714
// Cuda compilation tools, release 13.0, V13.0.88
// Based on NVVM 20.0.0
//

.version 9.0
.target sm_100
.address_size 64

	// .globl	_Z8update_uPdS_S_S_S_S_i
.global .align 4 .u32 dev_N;

.visible .entry _Z8update_uPdS_S_S_S_S_i(
	.param .u64 .ptr .align 1 _Z8update_uPdS_S_S_S_S_i_param_0,
	.param .u64 .ptr .align 1 _Z8update_uPdS_S_S_S_S_i_param_1,
	.param .u64 .ptr .align 1 _Z8update_uPdS_S_S_S_S_i_param_2,
	.param .u64 .ptr .align 1 _Z8update_uPdS_S_S_S_S_i_param_3,
	.param .u64 .ptr .align 1 _Z8update_uPdS_S_S_S_S_i_param_4,
	.param .u64 .ptr .align 1 _Z8update_uPdS_S_S_S_S_i_param_5,
	.param .u32 _Z8update_uPdS_S_S_S_S_i_param_6
)
{
	.reg .pred 	%p<51>;
	.reg .b16 	%rs<5>;
	.reg .b32 	%r<69>;
	.reg .b64 	%rd<88>;
	.reg .b64 	%fd<153>;

	ld.param.u64 	%rd11, [_Z8update_uPdS_S_S_S_S_i_param_0];
	ld.param.u64 	%rd12, [_Z8update_uPdS_S_S_S_S_i_param_1];
	ld.param.u64 	%rd10, [_Z8update_uPdS_S_S_S_S_i_param_2];
	ld.param.u64 	%rd13, [_Z8update_uPdS_S_S_S_S_i_param_4];
	ld.param.u64 	%rd14, [_Z8update_uPdS_S_S_S_S_i_param_5];
	ld.param.u32 	%r15, [_Z8update_uPdS_S_S_S_S_i_param_6];
	cvta.to.global.u64 	%rd1, %rd14;
	cvta.to.global.u64 	%rd2, %rd12;
	cvta.to.global.u64 	%rd3, %rd10;
	cvta.to.global.u64 	%rd4, %rd13;
	cvta.to.global.u64 	%rd5, %rd11;
	mov.u32 	%r1, %ctaid.x;
	mov.u32 	%r2, %ctaid.y;
	add.s32 	%r16, %r1, %r2;
	and.b32  	%r3, %r16, 1;
	mov.u32 	%r17, %nctaid.x;
	mul.lo.s32 	%r18, %r2, %r17;
	add.s32 	%r4, %r18, %r1;
	add.s32 	%r19, %r1, 1;
	rem.u32 	%r5, %r19, %r17;
	add.s32 	%r6, %r5, %r18;
	add.s32 	%r20, %r17, %r1;
	add.s32 	%r21, %r20, -1;
	rem.u32 	%r7, %r21, %r17;
	mov.u32 	%r22, %nctaid.y;
	cvt.u16.u32 	%rs1, %r2;
	add.s16 	%rs2, %rs1, 1;
	cvt.u16.u32 	%rs3, %r22;
	rem.u16 	%rs4, %rs2, %rs3;
	cvt.u32.u16 	%r23, %rs4;
	mad.lo.s32 	%r8, %r17, %r23, %r1;
	add.s32 	%r24, %r22, %r2;
	add.s32 	%r25, %r24, -1;
	rem.u32 	%r26, %r25, %r22;
	mul.lo.s32 	%r9, %r26, %r17;
	add.s32 	%r27, %r17, 1;
	add.s32 	%r28, %r18, %r2;
	rem.u32 	%r10, %r19, %r27;
	add.s32 	%r11, %r10, %r28;
	or.b32  	%r29, %r2, %r1;
	setp.ne.s32 	%p2, %r29, 0;
	setp.ne.s32 	%p3, %r3, %r15;
	or.pred  	%p4, %p2, %p3;
	@%p4 bra 	$L__BB0_2;
	mul.wide.u32 	%rd15, %r4, 8;
	add.s64 	%rd16, %rd5, %rd15;
	ld.global.f64 	%fd1, [%rd16];
	mul.wide.u32 	%rd17, %r6, 8;
	add.s64 	%rd18, %rd5, %rd17;
	ld.global.f64 	%fd2, [%rd18];
	sub.f64 	%fd3, %fd2, %fd1;
	mul.wide.u32 	%rd19, %r8, 8;
	add.s64 	%rd20, %rd5, %rd19;
	ld.global.f64 	%fd4, [%rd20];
	fma.rn.f64 	%fd5, %fd1, 0dC008000000000000, %fd4;
	add.f64 	%fd6, %fd3, %fd5;
	ld.global.f64 	%fd7, [%rd4];
	mul.wide.u32 	%rd21, %r11, 8;
	add.s64 	%rd22, %rd3, %rd21;
	ld.global.f64 	%fd8, [%rd22];
	add.s32 	%r30, %r4, %r2;
	mul.wide.u32 	%rd23, %r30, 8;
	add.s64 	%rd24, %rd3, %rd23;
	ld.global.f64 	%fd9, [%rd24];
	sub.f64 	%fd10, %fd8, %fd9;
	mul.f64 	%fd11, %fd7, %fd10;
	sub.f64 	%fd12, %fd6, %fd11;
	add.s64 	%rd25, %rd2, %rd15;
	st.global.f64 	[%rd25], %fd12;
	ld.global.f64 	%fd13, [%rd16];
	ld.global.f64 	%fd14, [%rd1];
	fma.rn.f64 	%fd15, %fd14, %fd12, %fd13;
	st.global.f64 	[%rd16], %fd15;
$L__BB0_2:
	setp.ne.s32 	%p5, %r3, %r15;
	setp.ne.s32 	%p6, %r2, 0;
	ld.global.u32 	%r32, [dev_N];
	add.s32 	%r13, %r32, -2;
	setp.lt.u32 	%p7, %r2, %r13;
	and.pred  	%p1, %p6, %p7;
	not.pred 	%p8, %p1;
	setp.ne.s32 	%p9, %r1, 0;
	or.pred  	%p10, %p9, %p8;
	add.s32 	%r33, %r9, %r1;
	mul.wide.s32 	%rd26, %r33, 8;
	add.s64 	%rd6, %rd5, %rd26;
	mul.wide.s32 	%rd27, %r8, 8;
	add.s64 	%rd7, %rd5, %rd27;
	mul.wide.s32 	%rd28, %r11, 8;
	add.s64 	%rd8, %rd3, %rd28;
	add.s32 	%r34, %r4, %r2;
	mul.wide.s32 	%rd29, %r34, 8;
	add.s64 	%rd9, %rd3, %rd29;
	or.pred  	%p11, %p5, %p10;
	@%p11 bra 	$L__BB0_4;
	mul.wide.s32 	%rd30, %r4, 8;
	add.s64 	%rd31, %rd5, %rd30;
	ld.global.f64 	%fd16, [%rd31];
	mad.lo.s32 	%r36, %r2, %r17, %r5;
	mul.wide.s32 	%rd32, %r36, 8;
	add.s64 	%rd33, %rd5, %rd32;
	ld.global.f64 	%fd17, [%rd33];
	sub.f64 	%fd18, %fd17, %fd16;
	ld.global.f64 	%fd19, [%rd6];
	add.f64 	%fd20, %fd16, %fd16;
	sub.f64 	%fd21, %fd19, %fd20;
	ld.global.f64 	%fd22, [%rd7];
	add.f64 	%fd23, %fd22, %fd21;
	add.f64 	%fd24, %fd18, %fd23;
	ld.global.f64 	%fd25, [%rd4];
	ld.global.f64 	%fd26, [%rd8];
	ld.global.f64 	%fd27, [%rd9];
	sub.f64 	%fd28, %fd26, %fd27;
	mul.f64 	%fd29, %fd25, %fd28;
	sub.f64 	%fd30, %fd24, %fd29;
	add.s64 	%rd34, %rd2, %rd30;
	st.global.f64 	[%rd34], %fd30;
	ld.global.f64 	%fd31, [%rd31];
	ld.global.f64 	%fd32, [%rd1];
	fma.rn.f64 	%fd33, %fd32, %fd30, %fd31;
	st.global.f64 	[%rd31], %fd33;
$L__BB0_4:
	setp.ne.s32 	%p12, %r1, 0;
	setp.ne.s32 	%p13, %r3, %r15;
	setp.ne.s32 	%p14, %r2, %r13;
	or.pred  	%p15, %p12, %p14;
	or.pred  	%p16, %p13, %p15;
	@%p16 bra 	$L__BB0_6;
	mul.wide.s32 	%rd35, %r4, 8;
	add.s64 	%rd36, %rd5, %rd35;
	ld.global.f64 	%fd34, [%rd36];
	mov.u32 	%r37, %nctaid.x;
	mad.lo.s32 	%r38, %r2, %r37, %r5;
	mul.wide.s32 	%rd37, %r38, 8;
	add.s64 	%rd38, %rd5, %rd37;
	ld.global.f64 	%fd35, [%rd38];
	sub.f64 	%fd36, %fd35, %fd34;
	ld.global.f64 	%fd37, [%rd6];
	fma.rn.f64 	%fd38, %fd34, 0dC008000000000000, %fd37;
	add.f64 	%fd39, %fd36, %fd38;
	ld.global.f64 	%fd40, [%rd4];
	ld.global.f64 	%fd41, [%rd8];
	ld.global.f64 	%fd42, [%rd9];
	sub.f64 	%fd43, %fd41, %fd42;
	mul.f64 	%fd44, %fd40, %fd43;
	sub.f64 	%fd45, %fd39, %fd44;
	add.s64 	%rd39, %rd2, %rd35;
	st.global.f64 	[%rd39], %fd45;
	ld.global.f64 	%fd46, [%rd36];
	ld.global.f64 	%fd47, [%rd1];
	fma.rn.f64 	%fd48, %fd47, %fd45, %fd46;
	st.global.f64 	[%rd36], %fd48;
$L__BB0_6:
	setp.ne.s32 	%p17, %r2, 0;
	setp.eq.s32 	%p18, %r1, 0;
	or.pred  	%p19, %p17, %p18;
	@%p19 bra 	$L__BB0_9;
	setp.ne.s32 	%p20, %r3, %r15;
	add.s32 	%r39, %r32, -1;
	setp.ge.u32 	%p21, %r1, %r39;
	or.pred  	%p22, %p20, %p21;
	@%p22 bra 	$L__BB0_9;
	ld.param.u64 	%rd86, [_Z8update_uPdS_S_S_S_S_i_param_2];
	mov.u32 	%r40, %nctaid.x;
	mul.lo.s32 	%r41, %r2, %r40;
	add.s32 	%r42, %r7, %r41;
	mul.wide.u32 	%rd40, %r42, 8;
	add.s64 	%rd41, %rd5, %rd40;
	ld.global.f64 	%fd49, [%rd41];
	mul.wide.u32 	%rd42, %r4, 8;
	add.s64 	%rd43, %rd5, %rd42;
	ld.global.f64 	%fd50, [%rd43];
	add.f64 	%fd51, %fd50, %fd50;
	sub.f64 	%fd52, %fd49, %fd51;
	add.s32 	%r43, %r5, %r41;
	mul.wide.u32 	%rd44, %r43, 8;
	add.s64 	%rd45, %rd5, %rd44;
	ld.global.f64 	%fd53, [%rd45];
	add.f64 	%fd54, %fd53, %fd52;
	ld.global.f64 	%fd55, [%rd7];
	fma.rn.f64 	%fd56, %fd50, 0dC008000000000000, %fd55;
	add.f64 	%fd57, %fd54, %fd56;
	ld.global.f64 	%fd58, [%rd4];
	cvta.to.global.u64 	%rd46, %rd86;
	add.s32 	%r44, %r41, %r2;
	add.s32 	%r45, %r10, %r44;
	mul.wide.u32 	%rd47, %r45, 8;
	add.s64 	%rd48, %rd46, %rd47;
	ld.global.f64 	%fd59, [%rd48];
	add.s32 	%r46, %r4, %r2;
	mul.wide.u32 	%rd49, %r46, 8;
	add.s64 	%rd50, %rd46, %rd49;
	ld.global.f64 	%fd60, [%rd50];
	sub.f64 	%fd61, %fd59, %fd60;
	mul.f64 	%fd62, %fd58, %fd61;
	sub.f64 	%fd63, %fd57, %fd62;
	add.s64 	%rd51, %rd2, %rd42;
	st.global.f64 	[%rd51], %fd63;
	ld.global.f64 	%fd64, [%rd43];
	ld.global.f64 	%fd65, [%rd1];
	fma.rn.f64 	%fd66, %fd65, %fd63, %fd64;
	st.global.f64 	[%rd43], %fd66;
$L__BB0_9:
	setp.eq.s32 	%p23, %r1, 0;
	not.pred 	%p24, %p1;
	or.pred  	%p25, %p23, %p24;
	@%p25 bra 	$L__BB0_12;
	setp.ne.s32 	%p26, %r3, %r15;
	add.s32 	%r47, %r32, -1;
	setp.ge.u32 	%p27, %r1, %r47;
	or.pred  	%p28, %p26, %p27;
	@%p28 bra 	$L__BB0_12;
	mov.u32 	%r48, %nctaid.x;
	mul.lo.s32 	%r49, %r2, %r48;
	add.s32 	%r50, %r7, %r49;
	mul.wide.s32 	%rd52, %r50, 8;
	add.s64 	%rd53, %rd5, %rd52;
	ld.global.f64 	%fd67, [%rd53];
	mul.wide.s32 	%rd54, %r4, 8;
	add.s64 	%rd55, %rd5, %rd54;
	ld.global.f64 	%fd68, [%rd55];
	add.f64 	%fd69, %fd68, %fd68;
	sub.f64 	%fd70, %fd67, %fd69;
	add.s32 	%r51, %r5, %r49;
	mul.wide.s32 	%rd56, %r51, 8;
	add.s64 	%rd57, %rd5, %rd56;
	ld.global.f64 	%fd71, [%rd57];
	add.f64 	%fd72, %fd71, %fd70;
	ld.global.f64 	%fd73, [%rd6];
	sub.f64 	%fd74, %fd73, %fd69;
	ld.global.f64 	%fd75, [%rd7];
	add.f64 	%fd76, %fd75, %fd74;
	add.f64 	%fd77, %fd72, %fd76;
	ld.global.f64 	%fd78, [%rd4];
	ld.global.f64 	%fd79, [%rd8];
	ld.global.f64 	%fd80, [%rd9];
	sub.f64 	%fd81, %fd79, %fd80;
	mul.f64 	%fd82, %fd78, %fd81;
	sub.f64 	%fd83, %fd77, %fd82;
	add.s64 	%rd58, %rd2, %rd54;
	st.global.f64 	[%rd58], %fd83;
	ld.global.f64 	%fd84, [%rd55];
	ld.global.f64 	%fd85, [%rd1];
	fma.rn.f64 	%fd86, %fd85, %fd83, %fd84;
	st.global.f64 	[%rd55], %fd86;
$L__BB0_12:
	setp.eq.s32 	%p29, %r1, 0;
	setp.ne.s32 	%p30, %r2, %r13;
	or.pred  	%p31, %p29, %p30;
	@%p31 bra 	$L__BB0_15;
	setp.ne.s32 	%p32, %r3, %r15;
	add.s32 	%r52, %r32, -1;
	setp.ge.u32 	%p33, %r1, %r52;
	or.pred  	%p34, %p32, %p33;
	@%p34 bra 	$L__BB0_15;
	mov.u32 	%r53, %nctaid.x;
	mul.lo.s32 	%r54, %r2, %r53;
	add.s32 	%r55, %r7, %r54;
	mul.wide.s32 	%rd59, %r55, 8;
	add.s64 	%rd60, %rd5, %rd59;
	ld.global.f64 	%fd87, [%rd60];
	mul.wide.s32 	%rd61, %r4, 8;
	add.s64 	%rd62, %rd5, %rd61;
	ld.global.f64 	%fd88, [%rd62];
	add.f64 	%fd89, %fd88, %fd88;
	sub.f64 	%fd90, %fd87, %fd89;
	add.s32 	%r56, %r5, %r54;
	mul.wide.s32 	%rd63, %r56, 8;
	add.s64 	%rd64, %rd5, %rd63;
	ld.global.f64 	%fd91, [%rd64];
	add.f64 	%fd92, %fd91, %fd90;
	ld.global.f64 	%fd93, [%rd6];
	fma.rn.f64 	%fd94, %fd88, 0dC008000000000000, %fd93;
	add.f64 	%fd95, %fd92, %fd94;
	ld.global.f64 	%fd96, [%rd4];
	ld.global.f64 	%fd97, [%rd8];
	ld.global.f64 	%fd98, [%rd9];
	sub.f64 	%fd99, %fd97, %fd98;
	mul.f64 	%fd100, %fd96, %fd99;
	sub.f64 	%fd101, %fd95, %fd100;
	add.s64 	%rd65, %rd2, %rd61;
	st.global.f64 	[%rd65], %fd101;
	ld.global.f64 	%fd102, [%rd62];
	ld.global.f64 	%fd103, [%rd1];
	fma.rn.f64 	%fd104, %fd103, %fd101, %fd102;
	st.global.f64 	[%rd62], %fd104;
$L__BB0_15:
	setp.ne.s32 	%p35, %r2, 0;
	setp.ne.s32 	%p36, %r3, %r15;
	add.s32 	%r14, %r32, -1;
	setp.ne.s32 	%p37, %r1, %r14;
	or.pred  	%p38, %p35, %p37;
	or.pred  	%p39, %p36, %p38;
	@%p39 bra 	$L__BB0_17;
	ld.param.u64 	%rd87, [_Z8update_uPdS_S_S_S_S_i_param_2];
	mov.u32 	%r58, %nctaid.x;
	mul.lo.s32 	%r59, %r2, %r58;
	add.s32 	%r60, %r7, %r59;
	mul.wide.u32 	%rd66, %r60, 8;
	add.s64 	%rd67, %rd5, %rd66;
	ld.global.f64 	%fd105, [%rd67];
	mul.wide.u32 	%rd68, %r4, 8;
	add.s64 	%rd69, %rd5, %rd68;
	ld.global.f64 	%fd106, [%rd69];
	sub.f64 	%fd107, %fd105, %fd106;
	ld.global.f64 	%fd108, [%rd7];
	fma.rn.f64 	%fd109, %fd106, 0dC008000000000000, %fd108;
	add.f64 	%fd110, %fd107, %fd109;
	ld.global.f64 	%fd111, [%rd4];
	cvta.to.global.u64 	%rd70, %rd87;
	add.s32 	%r61, %r59, %r2;
	add.s32 	%r62, %r10, %r61;
	mul.wide.u32 	%rd71, %r62, 8;
	add.s64 	%rd72, %rd70, %rd71;
	ld.global.f64 	%fd112, [%rd72];
	add.s32 	%r63, %r4, %r2;
	mul.wide.u32 	%rd73, %r63, 8;
	add.s64 	%rd74, %rd70, %rd73;
	ld.global.f64 	%fd113, [%rd74];
	sub.f64 	%fd114, %fd112, %fd113;
	mul.f64 	%fd115, %fd111, %fd114;
	sub.f64 	%fd116, %fd110, %fd115;
	add.s64 	%rd75, %rd2, %rd68;
	st.global.f64 	[%rd75], %fd116;
	ld.global.f64 	%fd117, [%rd69];
	ld.global.f64 	%fd118, [%rd1];
	fma.rn.f64 	%fd119, %fd118, %fd116, %fd117;
	st.global.f64 	[%rd69], %fd119;
$L__BB0_17:
	setp.eq.s32 	%p40, %r1, %r14;
	setp.eq.s32 	%p41, %r3, %r15;
	and.pred  	%p42, %p41, %p40;
	and.pred  	%p44, %p1, %p42;
	not.pred 	%p45, %p44;
	@%p45 bra 	$L__BB0_19;
	mov.u32 	%r64, %nctaid.x;
	mad.lo.s32 	%r65, %r2, %r64, %r7;
	mul.wide.s32 	%rd76, %r65, 8;
	add.s64 	%rd77, %rd5, %rd76;
	ld.global.f64 	%fd120, [%rd77];
	mul.wide.s32 	%rd78, %r4, 8;
	add.s64 	%rd79, %rd5, %rd78;
	ld.global.f64 	%fd121, [%rd79];
	sub.f64 	%fd122, %fd120, %fd121;
	ld.global.f64 	%fd123, [%rd6];
	add.f64 	%fd124, %fd121, %fd121;
	sub.f64 	%fd125, %fd123, %fd124;
	ld.global.f64 	%fd126, [%rd7];
	add.f64 	%fd127, %fd125, %fd126;
	add.f64 	%fd128, %fd122, %fd127;
	ld.global.f64 	%fd129, [%rd4];
	ld.global.f64 	%fd130, [%rd8];
	ld.global.f64 	%fd131, [%rd9];
	sub.f64 	%fd132, %fd130, %fd131;
	mul.f64 	%fd133, %fd129, %fd132;
	sub.f64 	%fd134, %fd128, %fd133;
	add.s64 	%rd80, %rd2, %rd78;
	st.global.f64 	[%rd80], %fd134;
	ld.global.f64 	%fd135, [%rd79];
	ld.global.f64 	%fd136, [%rd1];
	fma.rn.f64 	%fd137, %fd136, %fd134, %fd135;
	st.global.f64 	[%rd79], %fd137;
$L__BB0_19:
	setp.ne.s32 	%p46, %r1, %r14;
	setp.ne.s32 	%p47, %r2, %r13;
	setp.ne.s32 	%p48, %r3, %r15;
	or.pred  	%p49, %p47, %p46;
	or.pred  	%p50, %p48, %p49;
	@%p50 bra 	$L__BB0_21;
	mov.u32 	%r66, %ctaid.y;
	mov.u32 	%r67, %nctaid.x;
	mad.lo.s32 	%r68, %r66, %r67, %r7;
	mul.wide.s32 	%rd81, %r68, 8;
	add.s64 	%rd82, %rd5, %rd81;
	ld.global.f64 	%fd138, [%rd82];
	mul.wide.s32 	%rd83, %r4, 8;
	add.s64 	%rd84, %rd5, %rd83;
	ld.global.f64 	%fd139, [%rd84];
	sub.f64 	%fd140, %fd138, %fd139;
	ld.global.f64 	%fd141, [%rd6];
	fma.rn.f64 	%fd142, %fd139, 0dC008000000000000, %fd141;
	add.f64 	%fd143, %fd140, %fd142;
	ld.global.f64 	%fd144, [%rd4];
	ld.global.f64 	%fd145, [%rd8];
	ld.global.f64 	%fd146, [%rd9];
	sub.f64 	%fd147, %fd145, %fd146;
	mul.f64 	%fd148, %fd144, %fd147;
	sub.f64 	%fd149, %fd143, %fd148;
	add.s64 	%rd85, %rd2, %rd83;
	st.global.f64 	[%rd85], %fd149;
	ld.global.f64 	%fd150, [%rd84];
	ld.global.f64 	%fd151, [%rd1];
	fma.rn.f64 	%fd152, %fd151, %fd149, %fd150;
	st.global.f64 	[%rd84], %fd152;
$L__BB0_21:
	bar.sync 	0;
	ret;

}
	// .globl	_Z8update_vPdS_S_S_S_S_i
.visible .entry _Z8update_vPdS_S_S_S_S_i(
	.param .u64 .ptr .align 1 _Z8update_vPdS_S_S_S_S_i_param_0,
	.param .u64 .ptr .align 1 _Z8update_vPdS_S_S_S_S_i_param_1,
	.param .u64 .ptr .align 1 _Z8update_vPdS_S_S_S_S_i_param_2,
	.param .u64 .ptr .align 1 _Z8update_vPdS_S_S_S_S_i_param_3,
	.param .u64 .ptr .align 1 _Z8update_vPdS_S_S_S_S_i_param_4,
	.param .u64 .ptr .align 1 _Z8update_vPdS_S_S_S_S_i_param_5,
	.param .u32 _Z8update_vPdS_S_S_S_S_i_param_6
)
{
	.reg .pred 	%p<49>;
	.reg .b16 	%rs<5>;
	.reg .b32 	%r<58>;
	.reg .b64 	%rd<87>;
	.reg .b64 	%fd<57>;

	ld.param.u64 	%rd11, [_Z8update_vPdS_S_S_S_S_i_param_0];
	ld.param.u64 	%rd7, [_Z8update_vPdS_S_S_S_S_i_param_1];
	ld.param.u32 	%r15, [_Z8update_vPdS_S_S_S_S_i_param_6];
	cvta.to.global.u64 	%rd1, %rd11;
	cvta.to.global.u64 	%rd2, %rd7;
	mov.u32 	%r1, %ctaid.x;
	mov.u32 	%r2, %ctaid.y;
	add.s32 	%r16, %r1, %r2;
	and.b32  	%r3, %r16, 1;
	mov.u32 	%r4, %nctaid.x;
	add.s32 	%r5, %r4, -1;
	mul.lo.s32 	%r6, %r5, %r2;
	add.s32 	%r7, %r6, %r1;
	add.s32 	%r8, %r1, 1;
	rem.u32 	%r9, %r8, %r5;
	add.s32 	%r17, %r4, %r1;
	add.s32 	%r18, %r17, -2;
	rem.u32 	%r10, %r18, %r5;
	or.b32  	%r19, %r2, %r1;
	setp.ne.s32 	%p2, %r19, 0;
	setp.ne.s32 	%p3, %r3, %r15;
	or.pred  	%p4, %p2, %p3;
	@%p4 bra 	$L__BB1_2;
	mul.wide.u32 	%rd12, %r7, 8;
	add.s64 	%rd13, %rd2, %rd12;
	mov.b64 	%rd14, 0;
	st.global.u64 	[%rd13], %rd14;
	add.s64 	%rd15, %rd1, %rd12;
	st.global.u64 	[%rd15], %rd14;
$L__BB1_2:
	ld.param.u64 	%rd80, [_Z8update_vPdS_S_S_S_S_i_param_2];
	cvta.to.global.u64 	%rd16, %rd80;
	mov.u32 	%r20, %nctaid.y;
	add.s32 	%r22, %r20, %r2;
	add.s32 	%r23, %r22, -1;
	rem.u32 	%r11, %r23, %r20;
	add.s32 	%r24, %r4, 1;
	rem.u32 	%r25, %r8, %r24;
	setp.ne.s32 	%p5, %r3, %r15;
	setp.ne.s32 	%p6, %r2, 0;
	ld.global.u32 	%r26, [dev_N];
	add.s32 	%r13, %r26, -1;
	setp.lt.u32 	%p7, %r2, %r13;
	and.pred  	%p1, %p6, %p7;
	not.pred 	%p8, %p1;
	setp.ne.s32 	%p9, %r1, 0;
	or.pred  	%p10, %p9, %p8;
	cvt.u16.u32 	%rs2, %r20;
	cvt.u16.u32 	%rs3, %r2;
	add.s16 	%rs4, %rs3, 1;
	rem.u16 	%rs1, %rs4, %rs2;
	shl.b32 	%r27, %r2, 1;
	add.s32 	%r28, %r6, %r27;
	add.s32 	%r29, %r25, %r28;
	mul.wide.s32 	%rd17, %r29, 8;
	add.s64 	%rd3, %rd16, %rd17;
	shl.b32 	%r30, %r11, 1;
	mad.lo.s32 	%r31, %r11, %r5, %r30;
	add.s32 	%r32, %r25, %r31;
	mul.wide.s32 	%rd18, %r32, 8;
	add.s64 	%rd4, %rd16, %rd18;
	or.pred  	%p11, %p5, %p10;
	@%p11 bra 	$L__BB1_4;
	ld.param.u64 	%rd84, [_Z8update_vPdS_S_S_S_S_i_param_5];
	ld.param.u64 	%rd81, [_Z8update_vPdS_S_S_S_S_i_param_4];
	ld.param.u64 	%rd76, [_Z8update_vPdS_S_S_S_S_i_param_1];
	mul.wide.s32 	%rd19, %r7, 8;
	add.s64 	%rd20, %rd1, %rd19;
	ld.global.f64 	%fd1, [%rd20];
	mov.u32 	%r33, %nctaid.x;
	add.s32 	%r34, %r33, -1;
	mad.lo.s32 	%r35, %r34, %r2, %r9;
	mul.wide.s32 	%rd21, %r35, 8;
	add.s64 	%rd22, %rd1, %rd21;
	ld.global.f64 	%fd2, [%rd22];
	sub.f64 	%fd3, %fd2, %fd1;
	mad.lo.s32 	%r36, %r11, %r34, %r1;
	mul.wide.s32 	%rd23, %r36, 8;
	add.s64 	%rd24, %rd1, %rd23;
	ld.global.f64 	%fd4, [%rd24];
	add.f64 	%fd5, %fd1, %fd1;
	sub.f64 	%fd6, %fd4, %fd5;
	cvt.u32.u16 	%r37, %rs1;
	mad.lo.s32 	%r38, %r34, %r37, %r1;
	mul.wide.s32 	%rd25, %r38, 8;
	add.s64 	%rd26, %rd1, %rd25;
	ld.global.f64 	%fd7, [%rd26];
	add.f64 	%fd8, %fd7, %fd6;
	add.f64 	%fd9, %fd3, %fd8;
	cvta.to.global.u64 	%rd27, %rd81;
	ld.global.f64 	%fd10, [%rd27];
	ld.global.f64 	%fd11, [%rd3];
	ld.global.f64 	%fd12, [%rd4];
	sub.f64 	%fd13, %fd11, %fd12;
	mul.f64 	%fd14, %fd10, %fd13;
	sub.f64 	%fd15, %fd9, %fd14;
	cvta.to.global.u64 	%rd28, %rd76;
	add.s64 	%rd29, %rd28, %rd19;
	st.global.f64 	[%rd29], %fd15;
	ld.global.f64 	%fd16, [%rd20];
	cvta.to.global.u64 	%rd30, %rd84;
	ld.global.f64 	%fd17, [%rd30];
	fma.rn.f64 	%fd18, %fd17, %fd15, %fd16;
	st.global.f64 	[%rd20], %fd18;
$L__BB1_4:
	ld.param.u64 	%rd77, [_Z8update_vPdS_S_S_S_S_i_param_1];
	cvta.to.global.u64 	%rd5, %rd77;
	setp.ne.s32 	%p12, %r2, %r13;
	or.b32  	%r39, %r3, %r1;
	setp.ne.s32 	%p13, %r39, 0;
	or.pred  	%p14, %p13, %p12;
	@%p14 bra 	$L__BB1_6;
	mul.wide.s32 	%rd31, %r7, 8;
	add.s64 	%rd32, %rd5, %rd31;
	mov.b64 	%rd33, 0;
	st.global.u64 	[%rd32], %rd33;
	add.s64 	%rd34, %rd1, %rd31;
	st.global.u64 	[%rd34], %rd33;
$L__BB1_6:
	setp.ne.s32 	%p15, %r2, 0;
	setp.eq.s32 	%p16, %r1, 0;
	or.pred  	%p17, %p15, %p16;
	@%p17 bra 	$L__BB1_9;
	setp.ne.s32 	%p18, %r3, %r15;
	add.s32 	%r40, %r26, -2;
	setp.ge.u32 	%p19, %r1, %r40;
	or.pred  	%p20, %p18, %p19;
	@%p20 bra 	$L__BB1_9;
	mul.wide.u32 	%rd35, %r7, 8;
	add.s64 	%rd36, %rd5, %rd35;
	mov.b64 	%rd37, 0;
	st.global.u64 	[%rd36], %rd37;
	add.s64 	%rd38, %rd1, %rd35;
	st.global.u64 	[%rd38], %rd37;
$L__BB1_9:
	setp.eq.s32 	%p21, %r1, 0;
	not.pred 	%p22, %p1;
	or.pred  	%p23, %p21, %p22;
	@%p23 bra 	$L__BB1_12;
	setp.ne.s32 	%p24, %r3, %r15;
	add.s32 	%r41, %r26, -2;
	setp.ge.u32 	%p25, %r1, %r41;
	or.pred  	%p26, %p24, %p25;
	@%p26 bra 	$L__BB1_12;
	ld.param.u64 	%rd85, [_Z8update_vPdS_S_S_S_S_i_param_5];
	ld.param.u64 	%rd82, [_Z8update_vPdS_S_S_S_S_i_param_4];
	ld.param.u64 	%rd78, [_Z8update_vPdS_S_S_S_S_i_param_1];
	mov.u32 	%r42, %nctaid.x;
	add.s32 	%r43, %r42, -1;
	mul.lo.s32 	%r44, %r43, %r2;
	add.s32 	%r45, %r10, %r44;
	mul.wide.s32 	%rd39, %r45, 8;
	add.s64 	%rd40, %rd1, %rd39;
	ld.global.f64 	%fd19, [%rd40];
	mul.wide.s32 	%rd41, %r7, 8;
	add.s64 	%rd42, %rd1, %rd41;
	ld.global.f64 	%fd20, [%rd42];
	add.f64 	%fd21, %fd20, %fd20;
	sub.f64 	%fd22, %fd19, %fd21;
	add.s32 	%r46, %r9, %r44;
	mul.wide.s32 	%rd43, %r46, 8;
	add.s64 	%rd44, %rd1, %rd43;
	ld.global.f64 	%fd23, [%rd44];
	add.f64 	%fd24, %fd23, %fd22;
	mad.lo.s32 	%r47, %r11, %r43, %r1;
	mul.wide.s32 	%rd45, %r47, 8;
	add.s64 	%rd46, %rd1, %rd45;
	ld.global.f64 	%fd25, [%rd46];
	sub.f64 	%fd26, %fd25, %fd21;
	cvt.u32.u16 	%r48, %rs1;
	mad.lo.s32 	%r49, %r43, %r48, %r1;
	mul.wide.s32 	%rd47, %r49, 8;
	add.s64 	%rd48, %rd1, %rd47;
	ld.global.f64 	%fd27, [%rd48];
	add.f64 	%fd28, %fd27, %fd26;
	add.f64 	%fd29, %fd24, %fd28;
	cvta.to.global.u64 	%rd49, %rd82;
	ld.global.f64 	%fd30, [%rd49];
	ld.global.f64 	%fd31, [%rd3];
	ld.global.f64 	%fd32, [%rd4];
	sub.f64 	%fd33, %fd31, %fd32;
	mul.f64 	%fd34, %fd30, %fd33;
	sub.f64 	%fd35, %fd29, %fd34;
	cvta.to.global.u64 	%rd50, %rd78;
	add.s64 	%rd51, %rd50, %rd41;
	st.global.f64 	[%rd51], %fd35;
	ld.global.f64 	%fd36, [%rd42];
	cvta.to.global.u64 	%rd52, %rd85;
	ld.global.f64 	%fd37, [%rd52];
	fma.rn.f64 	%fd38, %fd37, %fd35, %fd36;
	st.global.f64 	[%rd42], %fd38;
$L__BB1_12:
	ld.param.u64 	%rd79, [_Z8update_vPdS_S_S_S_S_i_param_1];
	cvta.to.global.u64 	%rd6, %rd79;
	setp.eq.s32 	%p27, %r1, 0;
	setp.ne.s32 	%p28, %r2, %r13;
	or.pred  	%p29, %p27, %p28;
	@%p29 bra 	$L__BB1_15;
	setp.ne.s32 	%p30, %r3, %r15;
	add.s32 	%r50, %r26, -2;
	setp.ge.u32 	%p31, %r1, %r50;
	or.pred  	%p32, %p30, %p31;
	@%p32 bra 	$L__BB1_15;
	mul.wide.s32 	%rd53, %r7, 8;
	add.s64 	%rd54, %rd6, %rd53;
	mov.b64 	%rd55, 0;
	st.global.u64 	[%rd54], %rd55;
	add.s64 	%rd56, %rd1, %rd53;
	st.global.u64 	[%rd56], %rd55;
$L__BB1_15:
	setp.ne.s32 	%p33, %r2, 0;
	setp.ne.s32 	%p34, %r3, %r15;
	add.s32 	%r14, %r26, -2;
	setp.ne.s32 	%p35, %r1, %r14;
	or.pred  	%p36, %p33, %p35;
	or.pred  	%p37, %p34, %p36;
	@%p37 bra 	$L__BB1_17;
	mul.wide.u32 	%rd57, %r7, 8;
	add.s64 	%rd58, %rd6, %rd57;
	mov.b64 	%rd59, 0;
	st.global.u64 	[%rd58], %rd59;
	add.s64 	%rd60, %rd1, %rd57;
	st.global.u64 	[%rd60], %rd59;
$L__BB1_17:
	setp.eq.s32 	%p38, %r1, %r14;
	setp.eq.s32 	%p39, %r3, %r15;
	and.pred  	%p40, %p39, %p38;
	and.pred  	%p42, %p1, %p40;
	not.pred 	%p43, %p42;
	@%p43 bra 	$L__BB1_19;
	ld.param.u64 	%rd86, [_Z8update_vPdS_S_S_S_S_i_param_5];
	ld.param.u64 	%rd83, [_Z8update_vPdS_S_S_S_S_i_param_4];
	mov.u32 	%r52, %nctaid.x;
	add.s32 	%r53, %r52, -1;
	mad.lo.s32 	%r54, %r53, %r2, %r10;
	mul.wide.s32 	%rd61, %r54, 8;
	add.s64 	%rd62, %rd1, %rd61;
	ld.global.f64 	%fd39, [%rd62];
	mul.wide.s32 	%rd63, %r7, 8;
	add.s64 	%rd64, %rd1, %rd63;
	ld.global.f64 	%fd40, [%rd64];
	sub.f64 	%fd41, %fd39, %fd40;
	mad.lo.s32 	%r55, %r11, %r53, %r1;
	mul.wide.s32 	%rd65, %r55, 8;
	add.s64 	%rd66, %rd1, %rd65;
	ld.global.f64 	%fd42, [%rd66];
	add.f64 	%fd43, %fd40, %fd40;
	sub.f64 	%fd44, %fd42, %fd43;
	cvt.u32.u16 	%r56, %rs1;
	mad.lo.s32 	%r57, %r53, %r56, %r1;
	mul.wide.s32 	%rd67, %r57, 8;
	add.s64 	%rd68, %rd1, %rd67;
	ld.global.f64 	%fd45, [%rd68];
	add.f64 	%fd46, %fd44, %fd45;
	add.f64 	%fd47, %fd41, %fd46;
	cvta.to.global.u64 	%rd69, %rd83;
	ld.global.f64 	%fd48, [%rd69];
	ld.global.f64 	%fd49, [%rd3];
	ld.global.f64 	%fd50, [%rd4];
	sub.f64 	%fd51, %fd49, %fd50;
	mul.f64 	%fd52, %fd48, %fd51;
	sub.f64 	%fd53, %fd47, %fd52;
	add.s64 	%rd70, %rd6, %rd63;
	st.global.f64 	[%rd70], %fd53;
	ld.global.f64 	%fd54, [%rd64];
	cvta.to.global.u64 	%rd71, %rd86;
	ld.global.f64 	%fd55, [%rd71];
	fma.rn.f64 	%fd56, %fd55, %fd53, %fd54;
	st.global.f64 	[%rd64], %fd56;
$L__BB1_19:
	setp.ne.s32 	%p44, %r1, %r14;
	setp.ne.s32 	%p45, %r2, %r13;
	setp.ne.s32 	%p46, %r3, %r15;
	or.pred  	%p47, %p45, %p44;
	or.pred  	%p48, %p46, %p47;
	@%p48 bra 	$L__BB1_21;
	mul.wide.s32 	%rd72, %r7, 8;
	add.s64 	%rd73, %rd6, %rd72;
	mov.b64 	%rd74, 0;
	st.global.u64 	[%rd73], %rd74;
	add.s64 	%rd75, %rd1, %rd72;
	st.global.u64 	[%rd75], %rd74;
$L__BB1_21:
	bar.sync 	0;
	ret;

}
	// .globl	_Z8update_pPdS_S_S_S_S_S_i
.visible .entry _Z8update_pPdS_S_S_S_S_S_i(
	.param .u64 .ptr .align 1 _Z8update_pPdS_S_S_S_S_S_i_param_0,
	.param .u64 .ptr .align 1 _Z8update_pPdS_S_S_S_S_S_i_param_1,
	.param .u64 .ptr .align 1 _Z8update_pPdS_S_S_S_S_S_i_param_2,
	.param .u64 .ptr .align 1 _Z8update_pPdS_S_S_S_S_S_i_param_3,
	.param .u64 .ptr .align 1 _Z8update_pPdS_S_S_S_S_S_i_param_4,
	.param .u64 .ptr .align 1 _Z8update_pPdS_S_S_S_S_S_i_param_5,
	.param .u64 .ptr .align 1 _Z8update_pPdS_S_S_S_S_S_i_param_6,
	.param .u32 _Z8update_pPdS_S_S_S_S_S_i_param_7
)
{
	.reg .pred 	%p<18>;
	.reg .b16 	%rs<5>;
	.reg .b32 	%r<36>;
	.reg .b64 	%rd<37>;
	.reg .b64 	%fd<24>;

	ld.param.u64 	%rd7, [_Z8update_pPdS_S_S_S_S_S_i_param_2];
	ld.param.u64 	%rd8, [_Z8update_pPdS_S_S_S_S_S_i_param_3];
	ld.param.u32 	%r13, [_Z8update_pPdS_S_S_S_S_S_i_param_7];
	cvta.to.global.u64 	%rd1, %rd8;
	cvta.to.global.u64 	%rd2, %rd7;
	mov.u32 	%r1, %ctaid.x;
	mov.u32 	%r2, %ctaid.y;
	add.s32 	%r14, %r1, %r2;
	shr.u32 	%r15, %r14, 31;
	add.s32 	%r16, %r14, %r15;
	and.b32  	%r17, %r16, -2;
	sub.s32 	%r3, %r14, %r17;
	mov.u32 	%r4, %nctaid.x;
	add.s32 	%r18, %r4, -1;
	mul.lo.s32 	%r19, %r18, %r2;
	add.s32 	%r5, %r19, %r1;
	add.s32 	%r6, %r1, %r4;
	add.s32 	%r20, %r6, -2;
	rem.u32 	%r21, %r20, %r18;
	add.s32 	%r7, %r21, %r19;
	sub.s32 	%r8, %r19, %r2;
	shl.b32 	%r22, %r2, 1;
	add.s32 	%r9, %r8, %r22;
	add.s32 	%r10, %r5, %r2;
	ld.global.u32 	%r11, [dev_N];
	add.s32 	%r12, %r11, -1;
	setp.ge.u32 	%p1, %r2, %r12;
	setp.ne.s32 	%p2, %r1, 0;
	setp.ne.s32 	%p3, %r3, %r13;
	or.pred  	%p4, %p2, %p3;
	or.pred  	%p5, %p4, %p1;
	@%p5 bra 	$L__BB2_2;
	ld.param.u64 	%rd36, [_Z8update_pPdS_S_S_S_S_S_i_param_6];
	cvta.to.global.u64 	%rd9, %rd36;
	ld.global.f64 	%fd1, [%rd9];
	add.f64 	%fd2, %fd1, %fd1;
	add.s32 	%r23, %r1, 1;
	rem.u32 	%r24, %r23, %r4;
	add.s32 	%r25, %r24, %r9;
	mul.wide.s32 	%rd10, %r25, 8;
	add.s64 	%rd11, %rd2, %rd10;
	ld.global.f64 	%fd3, [%rd11];
	sub.f64 	%fd4, %fd2, %fd3;
	mul.wide.s32 	%rd12, %r10, 8;
	add.s64 	%rd13, %rd2, %rd12;
	ld.global.f64 	%fd5, [%rd13];
	sub.f64 	%fd6, %fd4, %fd5;
	add.s64 	%rd14, %rd1, %rd12;
	st.global.f64 	[%rd14], %fd6;
	ld.global.f64 	%fd7, [%rd9];
	add.f64 	%fd8, %fd7, %fd7;
	ld.global.f64 	%fd9, [%rd11];
	sub.f64 	%fd10, %fd8, %fd9;
	st.global.f64 	[%rd13], %fd10;
$L__BB2_2:
	setp.ne.s32 	%p6, %r3, %r13;
	setp.ge.u32 	%p7, %r2, %r12;
	setp.eq.s32 	%p8, %r1, 0;
	setp.ge.u32 	%p9, %r1, %r11;
	or.pred  	%p10, %p9, %p8;
	or.pred  	%p11, %p10, %p6;
	or.pred  	%p12, %p11, %p7;
	@%p12 bra 	$L__BB2_4;
	ld.param.u64 	%rd35, [_Z8update_pPdS_S_S_S_S_S_i_param_5];
	ld.param.u64 	%rd34, [_Z8update_pPdS_S_S_S_S_S_i_param_1];
	ld.param.u64 	%rd33, [_Z8update_pPdS_S_S_S_S_S_i_param_0];
	cvta.to.global.u64 	%rd15, %rd34;
	cvta.to.global.u64 	%rd16, %rd33;
	add.s32 	%r26, %r4, -2;
	add.s32 	%r27, %r6, -3;
	rem.u32 	%r28, %r27, %r26;
	mul.wide.s32 	%rd17, %r5, 8;
	add.s64 	%rd18, %rd16, %rd17;
	ld.global.f64 	%fd11, [%rd18];
	mul.wide.s32 	%rd19, %r7, 8;
	add.s64 	%rd20, %rd16, %rd19;
	ld.global.f64 	%fd12, [%rd20];
	sub.f64 	%fd13, %fd11, %fd12;
	neg.f64 	%fd14, %fd13;
	mov.u32 	%r29, %nctaid.y;
	cvt.u16.u32 	%rs1, %r29;
	cvt.u16.u32 	%rs2, %r2;
	add.s16 	%rs3, %rs2, 1;
	rem.u16 	%rs4, %rs3, %rs1;
	cvt.u32.u16 	%r30, %rs4;
	mad.lo.s32 	%r31, %r26, %r30, %r28;
	mul.wide.s32 	%rd21, %r31, 8;
	add.s64 	%rd22, %rd15, %rd21;
	ld.global.f64 	%fd15, [%rd22];
	add.s32 	%r32, %r28, %r8;
	mul.wide.s32 	%rd23, %r32, 8;
	add.s64 	%rd24, %rd15, %rd23;
	ld.global.f64 	%fd16, [%rd24];
	sub.f64 	%fd17, %fd15, %fd16;
	sub.f64 	%fd18, %fd14, %fd17;
	mul.wide.s32 	%rd25, %r10, 8;
	add.s64 	%rd26, %rd1, %rd25;
	st.global.f64 	[%rd26], %fd18;
	add.s64 	%rd27, %rd2, %rd25;
	ld.global.f64 	%fd19, [%rd27];
	cvta.to.global.u64 	%rd28, %rd35;
	ld.global.f64 	%fd20, [%rd28];
	fma.rn.f64 	%fd21, %fd18, %fd20, %fd19;
	st.global.f64 	[%rd27], %fd21;
$L__BB2_4:
	setp.ne.s32 	%p13, %r3, %r13;
	setp.ge.u32 	%p14, %r2, %r12;
	setp.ne.s32 	%p15, %r1, %r11;
	or.pred  	%p16, %p15, %p13;
	or.pred  	%p17, %p16, %p14;
	@%p17 bra 	$L__BB2_6;
	add.s32 	%r33, %r6, -1;
	rem.u32 	%r34, %r33, %r4;
	add.s32 	%r35, %r34, %r9;
	mul.wide.s32 	%rd29, %r35, 8;
	add.s64 	%rd30, %rd2, %rd29;
	ld.global.f64 	%fd22, [%rd30];
	neg.f64 	%fd23, %fd22;
	mul.wide.s32 	%rd31, %r10, 8;
	add.s64 	%rd32, %rd2, %rd31;
	st.global.f64 	[%rd32], %fd23;
$L__BB2_6:
	bar.sync 	0;
	ret;

}


// ===== COMPILED SASS (sm_100) =====

	.target	sm_100

	.elftype	@"ET_EXEC"


//--------------------- .note.nv.tkinfo           --------------------------
	.section	.note.nv.tkinfo,"",@"SHT_NOTE"
	.sectionflags	@"SHF_NOTE_NV_TKINFO"
	.tkinfo
        /*0018*/ 	.word	0x00000002
        /*0030*/ 	.string	""
        /*0030*/ 	.string	"ptxas"
        /*0030*/ 	.string	"Cuda compilation tools, release 13.0, V13.0.88"
        /*0030*/ 	.string	"Build cuda_13.0.r13.0/compiler.36424714_0"
        /*0030*/ 	.string	"-arch sm_100 -m 64 "



//--------------------- .note.nv.cuinfo           --------------------------
	.section	.note.nv.cuinfo,"",@"SHT_NOTE"
	.sectionflags	@"SHF_NOTE_NV_CUINFO"
        /*0018*/ 	.short	0x0002
        /*001a*/ 	.short	0x0064
        /*001c*/ 	.short	0x0082
	.zero		2


//--------------------- .nv.info                  --------------------------
	.section	.nv.info,"",@"SHT_CUDA_INFO"
	.align	4


	//----- nvinfo : EIATTR_REGCOUNT
	.align		4
        /*0000*/ 	.byte	0x04, 0x2f
        /*0002*/ 	.short	(.L_2 - .L_1)
	.align		4
.L_1:
        /*0004*/ 	.word	index@(_Z8update_uPdS_S_S_S_S_i)
        /*0008*/ 	.word	0x0000001a


	//----- nvinfo : EIATTR_FRAME_SIZE
	.align		4
.L_2:
        /*000c*/ 	.byte	0x04, 0x11
        /*000e*/ 	.short	(.L_4 - .L_3)
	.align		4
.L_3:
        /*0010*/ 	.word	index@($__internal_2_$__cuda_sm20_rem_u16)
        /*0014*/ 	.word	0x00000000


	//----- nvinfo : EIATTR_FRAME_SIZE
	.align		4
.L_4:
        /*0018*/ 	.byte	0x04, 0x11
        /*001a*/ 	.short	(.L_6 - .L_5)
	.align		4
.L_5:
        /*001c*/ 	.word	index@(_Z8update_uPdS_S_S_S_S_i)
        /*0020*/ 	.word	0x00000000


	//----- nvinfo : EIATTR_REGCOUNT
	.align		4
.L_6:
        /*0024*/ 	.byte	0x04, 0x2f
        /*0026*/ 	.short	(.L_8 - .L_7)
	.align		4
.L_7:
        /*0028*/ 	.word	index@(_Z8update_vPdS_S_S_S_S_i)
        /*002c*/ 	.word	0x00000020


	//----- nvinfo : EIATTR_FRAME_SIZE
	.align		4
.L_8:
        /*0030*/ 	.byte	0x04, 0x11
        /*0032*/ 	.short	(.L_10 - .L_9)
	.align		4
.L_9:
        /*0034*/ 	.word	index@($__internal_1_$__cuda_sm20_rem_u16)
        /*0038*/ 	.word	0x00000000


	//----- nvinfo : EIATTR_FRAME_SIZE
	.align		4
.L_10:
        /*003c*/ 	.byte	0x04, 0x11
        /*003e*/ 	.short	(.L_12 - .L_11)
	.align		4
.L_11:
        /*0040*/ 	.word	index@(_Z8update_vPdS_S_S_S_S_i)
        /*0044*/ 	.word	0x00000000


	//----- nvinfo : EIATTR_REGCOUNT
	.align		4
.L_12:
        /*0048*/ 	.byte	0x04, 0x2f
        /*004a*/ 	.short	(.L_14 - .L_13)
	.align		4
.L_13:
        /*004c*/ 	.word	index@(_Z8update_pPdS_S_S_S_S_S_i)
        /*0050*/ 	.word	0x0000001c


	//----- nvinfo : EIATTR_FRAME_SIZE
	.align		4
.L_14:
        /*0054*/ 	.byte	0x04, 0x11
        /*0056*/ 	.short	(.L_16 - .L_15)
	.align		4
.L_15:
        /*0058*/ 	.word	index@($__internal_0_$__cuda_sm20_rem_u16)
        /*005c*/ 	.word	0x00000000


	//----- nvinfo : EIATTR_FRAME_SIZE
	.align		4
.L_16:
        /*0060*/ 	.byte	0x04, 0x11
        /*0062*/ 	.short	(.L_18 - .L_17)
	.align		4
.L_17:
        /*0064*/ 	.word	index@(_Z8update_pPdS_S_S_S_S_S_i)
        /*0068*/ 	.word	0x00000000


	//----- nvinfo : EIATTR_MIN_STACK_SIZE
	.align		4
.L_18:
        /*006c*/ 	.byte	0x04, 0x12
        /*006e*/ 	.short	(.L_20 - .L_19)
	.align		4
.L_19:
        /*0070*/ 	.word	index@(_Z8update_pPdS_S_S_S_S_S_i)
        /*0074*/ 	.word	0x00000000


	//----- nvinfo : EIATTR_MIN_STACK_SIZE
	.align		4
.L_20:
        /*0078*/ 	.byte	0x04, 0x12
        /*007a*/ 	.short	(.L_22 - .L_21)
	.align		4
.L_21:
        /*007c*/ 	.word	index@(_Z8update_vPdS_S_S_S_S_i)
        /*0080*/ 	.word	0x00000000


	//----- nvinfo : EIATTR_MIN_STACK_SIZE
	.align		4
.L_22:
        /*0084*/ 	.byte	0x04, 0x12
        /*0086*/ 	.short	(.L_24 - .L_23)
	.align		4
.L_23:
        /*0088*/ 	.word	index@(_Z8update_uPdS_S_S_S_S_i)
        /*008c*/ 	.word	0x00000000
.L_24:


//--------------------- .nv.compat                --------------------------
	.section	.nv.compat,"",@"SHT_CUDA_COMPAT_INFO"
	.align	4
        /*0000*/ 	.byte	0x02, 0x09, 0x00, 0x00, 0x02, 0x02, 0x01, 0x00, 0x02, 0x05, 0x05, 0x00, 0x03, 0x07, 0x01, 0x01
        /*0010*/ 	.byte	0x02, 0x03, 0x00, 0x00, 0x02, 0x06, 0x01, 0x00, 0x04, 0x0b, 0x08, 0x00, 0x01, 0x00, 0x00, 0x00
        /*0020*/ 	.byte	0x00, 0x00, 0x00, 0x00


//--------------------- .nv.info._Z8update_pPdS_S_S_S_S_S_i --------------------------
	.section	.nv.info._Z8update_pPdS_S_S_S_S_S_i,"",@"SHT_CUDA_INFO"
	.sectionflags	@""
	.align	4


	//----- nvinfo : EIATTR_CUDA_API_VERSION
	.align		4
        /*0000*/ 	.byte	0x04, 0x37
        /*0002*/ 	.short	(.L_26 - .L_25)
.L_25:
        /*0004*/ 	.word	0x00000082


	//----- nvinfo : EIATTR_KPARAM_INFO
	.align		4
.L_26:
        /*0008*/ 	.byte	0x04, 0x17
        /*000a*/ 	.short	(.L_28 - .L_27)
.L_27:
        /*000c*/ 	.word	0x00000000
        /*0010*/ 	.short	0x0007
        /*0012*/ 	.short	0x0038
        /*0014*/ 	.byte	0x00, 0xf0, 0x11, 0x00


	//----- nvinfo : EIATTR_KPARAM_INFO
	.align		4
.L_28:
        /*0018*/ 	.byte	0x04, 0x17
        /*001a*/ 	.short	(.L_30 - .L_29)
.L_29:
        /*001c*/ 	.word	0x00000000
        /*0020*/ 	.short	0x0006
        /*0022*/ 	.short	0x0030
        /*0024*/ 	.byte	0x00, 0xf5, 0x21, 0x00


	//----- nvinfo : EIATTR_KPARAM_INFO
	.align		4
.L_30:
        /*0028*/ 	.byte	0x04, 0x17
        /*002a*/ 	.short	(.L_32 - .L_31)
.L_31:
        /*002c*/ 	.word	0x00000000
        /*0030*/ 	.short	0x0005
        /*0032*/ 	.short	0x0028
        /*0034*/ 	.byte	0x00, 0xf5, 0x21, 0x00


	//----- nvinfo : EIATTR_KPARAM_INFO
	.align		4
.L_32:
        /*0038*/ 	.byte	0x04, 0x17
        /*003a*/ 	.short	(.L_34 - .L_33)
.L_33:
        /*003c*/ 	.word	0x00000000
        /*0040*/ 	.short	0x0004
        /*0042*/ 	.short	0x0020
        /*0044*/ 	.byte	0x00, 0xf5, 0x21, 0x00


	//----- nvinfo : EIATTR_KPARAM_INFO
	.align		4
.L_34:
        /*0048*/ 	.byte	0x04, 0x17
        /*004a*/ 	.short	(.L_36 - .L_35)
.L_35:
        /*004c*/ 	.word	0x00000000
        /*0050*/ 	.short	0x0003
        /*0052*/ 	.short	0x0018
        /*0054*/ 	.byte	0x00, 0xf5, 0x21, 0x00


	//----- nvinfo : EIATTR_KPARAM_INFO
	.align		4
.L_36:
        /*0058*/ 	.byte	0x04, 0x17
        /*005a*/ 	.short	(.L_38 - .L_37)
.L_37:
        /*005c*/ 	.word	0x00000000
        /*0060*/ 	.short	0x0002
        /*0062*/ 	.short	0x0010
        /*0064*/ 	.byte	0x00, 0xf5, 0x21, 0x00


	//----- nvinfo : EIATTR_KPARAM_INFO
	.align		4
.L_38:
        /*0068*/ 	.byte	0x04, 0x17
        /*006a*/ 	.short	(.L_40 - .L_39)
.L_39:
        /*006c*/ 	.word	0x00000000
        /*0070*/ 	.short	0x0001
        /*0072*/ 	.short	0x0008
        /*0074*/ 	.byte	0x00, 0xf5, 0x21, 0x00


	//----- nvinfo : EIATTR_KPARAM_INFO
	.align		4
.L_40:
        /*0078*/ 	.byte	0x04, 0x17
        /*007a*/ 	.short	(.L_42 - .L_41)
.L_41:
        /*007c*/ 	.word	0x00000000
        /*0080*/ 	.short	0x0000
        /*0082*/ 	.short	0x0000
        /*0084*/ 	.byte	0x00, 0xf5, 0x21, 0x00


	//----- nvinfo : EIATTR_SPARSE_MMA_MASK
	.align		4
.L_42:
        /*0088*/ 	.byte	0x03, 0x50
        /*008a*/ 	.short	0x0000


	//----- nvinfo : EIATTR_MAXREG_COUNT
	.align		4
        /*008c*/ 	.byte	0x03, 0x1b
        /*008e*/ 	.short	0x00ff


	//----- nvinfo : EIATTR_NUM_BARRIERS
	.align		4
        /*0090*/ 	.byte	0x02, 0x4c
        /*0092*/ 	.byte	0x01
	.zero		1


	//----- nvinfo : EIATTR_MERCURY_ISA_VERSION
	.align		4
        /*0094*/ 	.byte	0x03, 0x5f
        /*0096*/ 	.short	0x0101


	//----- nvinfo : EIATTR_VRC_CTA_INIT_COUNT
	.align		4
        /*0098*/ 	.byte	0x02, 0x4a
	.zero		1
	.zero		1


	//----- nvinfo : EIATTR_EXIT_INSTR_OFFSETS
	.align		4
        /*009c*/ 	.byte	0x04, 0x1c
        /*009e*/ 	.short	(.L_44 - .L_43)


	//   ....[0]....
.L_43:
        /*00a0*/ 	.word	0x00000a60


	//----- nvinfo : EIATTR_CRS_STACK_SIZE
	.align		4
.L_44:
        /*00a4*/ 	.byte	0x04, 0x1e
        /*00a6*/ 	.short	(.L_46 - .L_45)
.L_45:
        /*00a8*/ 	.word	0x00000000


	//----- nvinfo : EIATTR_CBANK_PARAM_SIZE
	.align		4
.L_46:
        /*00ac*/ 	.byte	0x03, 0x19
        /*00ae*/ 	.short	0x003c


	//----- nvinfo : EIATTR_PARAM_CBANK
	.align		4
        /*00b0*/ 	.byte	0x04, 0x0a
        /*00b2*/ 	.short	(.L_48 - .L_47)
	.align		4
.L_47:
        /*00b4*/ 	.word	index@(.nv.constant0._Z8update_pPdS_S_S_S_S_S_i)
        /*00b8*/ 	.short	0x0380
        /*00ba*/ 	.short	0x003c


	//----- nvinfo : EIATTR_SW_WAR
	.align		4
.L_48:
        /*00bc*/ 	.byte	0x04, 0x36
        /*00be*/ 	.short	(.L_50 - .L_49)
.L_49:
        /*00c0*/ 	.word	0x00000008
.L_50:


//--------------------- .nv.info._Z8update_vPdS_S_S_S_S_i --------------------------
	.section	.nv.info._Z8update_vPdS_S_S_S_S_i,"",@"SHT_CUDA_INFO"
	.sectionflags	@""
	.align	4


	//----- nvinfo : EIATTR_CUDA_API_VERSION
	.align		4
        /*0000*/ 	.byte	0x04, 0x37
        /*0002*/ 	.short	(.L_52 - .L_51)
.L_51:
        /*0004*/ 	.word	0x00000082


	//----- nvinfo : EIATTR_KPARAM_INFO
	.align		4
.L_52:
        /*0008*/ 	.byte	0x04, 0x17
        /*000a*/ 	.short	(.L_54 - .L_53)
.L_53:
        /*000c*/ 	.word	0x00000000
        /*0010*/ 	.short	0x0006
        /*0012*/ 	.short	0x0030
        /*0014*/ 	.byte	0x00, 0xf0, 0x11, 0x00


	//----- nvinfo : EIATTR_KPARAM_INFO
	.align		4
.L_54:
        /*0018*/ 	.byte	0x04, 0x17
        /*001a*/ 	.short	(.L_56 - .L_55)
.L_55:
        /*001c*/ 	.word	0x00000000
        /*0020*/ 	.short	0x0005
        /*0022*/ 	.short	0x0028
        /*0024*/ 	.byte	0x00, 0xf5, 0x21, 0x00


	//----- nvinfo : EIATTR_KPARAM_INFO
	.align		4
.L_56:
        /*0028*/ 	.byte	0x04, 0x17
        /*002a*/ 	.short	(.L_58 - .L_57)
.L_57:
        /*002c*/ 	.word	0x00000000
        /*0030*/ 	.short	0x0004
        /*0032*/ 	.short	0x0020
        /*0034*/ 	.byte	0x00, 0xf5, 0x21, 0x00


	//----- nvinfo : EIATTR_KPARAM_INFO
	.align		4
.L_58:
        /*0038*/ 	.byte	0x04, 0x17
        /*003a*/ 	.short	(.L_60 - .L_59)
.L_59:
        /*003c*/ 	.word	0x00000000
        /*0040*/ 	.short	0x0003
        /*0042*/ 	.short	0x0018
        /*0044*/ 	.byte	0x00, 0xf5, 0x21, 0x00


	//----- nvinfo : EIATTR_KPARAM_INFO
	.align		4
.L_60:
        /*0048*/ 	.byte	0x04, 0x17
        /*004a*/ 	.short	(.L_62 - .L_61)
.L_61:
        /*004c*/ 	.word	0x00000000
        /*0050*/ 	.short	0x0002
        /*0052*/ 	.short	0x0010
        /*0054*/ 	.byte	0x00, 0xf5, 0x21, 0x00


	//----- nvinfo : EIATTR_KPARAM_INFO
	.align		4
.L_62:
        /*0058*/ 	.byte	0x04, 0x17
        /*005a*/ 	.short	(.L_64 - .L_63)
.L_63:
        /*005c*/ 	.word	0x00000000
        /*0060*/ 	.short	0x0001
        /*0062*/ 	.short	0x0008
        /*0064*/ 	.byte	0x00, 0xf5, 0x21, 0x00


	//----- nvinfo : EIATTR_KPARAM_INFO
	.align		4
.L_64:
        /*0068*/ 	.byte	0x04, 0x17
        /*006a*/ 	.short	(.L_66 - .L_65)
.L_65:
        /*006c*/ 	.word	0x00000000
        /*0070*/ 	.short	0x0000
        /*0072*/ 	.short	0x0000
        /*0074*/ 	.byte	0x00, 0xf5, 0x21, 0x00


	//----- nvinfo : EIATTR_SPARSE_MMA_MASK
	.align		4
.L_66:
        /*0078*/ 	.byte	0x03, 0x50
        /*007a*/ 	.short	0x0000


	//----- nvinfo : EIATTR_MAXREG_COUNT
	.align		4
        /*007c*/ 	.byte	0x03, 0x1b
        /*007e*/ 	.short	0x00ff


	//----- nvinfo : EIATTR_NUM_BARRIERS
	.align		4
        /*0080*/ 	.byte	0x02, 0x4c
        /*0082*/ 	.byte	0x01
	.zero		1


	//----- nvinfo : EIATTR_MERCURY_ISA_VERSION
	.align		4
        /*0084*/ 	.byte	0x03, 0x5f
        /*0086*/ 	.short	0x0101


	//----- nvinfo : EIATTR_VRC_CTA_INIT_COUNT
	.align		4
        /*0088*/ 	.byte	0x02, 0x4a
	.zero		1
	.zero		1


	//----- nvinfo : EIATTR_EXIT_INSTR_OFFSETS
	.align		4
        /*008c*/ 	.byte	0x04, 0x1c
        /*008e*/ 	.short	(.L_68 - .L_67)


	//   ....[0]....
.L_67:
        /*0090*/ 	.word	0x000010b0


	//----- nvinfo : EIATTR_CRS_STACK_SIZE
	.align		4
.L_68:
        /*0094*/ 	.byte	0x04, 0x1e
        /*0096*/ 	.short	(.L_70 - .L_69)
.L_69:
        /*0098*/ 	.word	0x00000000


	//----- nvinfo : EIATTR_CBANK_PARAM_SIZE
	.align		4
.L_70:
        /*009c*/ 	.byte	0x03, 0x19
        /*009e*/ 	.short	0x0034


	//----- nvinfo : EIATTR_PARAM_CBANK
	.align		4
        /*00a0*/ 	.byte	0x04, 0x0a
        /*00a2*/ 	.short	(.L_72 - .L_71)
	.align		4
.L_71:
        /*00a4*/ 	.word	index@(.nv.constant0._Z8update_vPdS_S_S_S_S_i)
        /*00a8*/ 	.short	0x0380
        /*00aa*/ 	.short	0x0034


	//----- nvinfo : EIATTR_SW_WAR
	.align		4
.L_72:
        /*00ac*/ 	.byte	0x04, 0x36
        /*00ae*/ 	.short	(.L_74 - .L_73)
.L_73:
        /*00b0*/ 	.word	0x00000008
.L_74:


//--------------------- .nv.info._Z8update_uPdS_S_S_S_S_i --------------------------
	.section	.nv.info._Z8update_uPdS_S_S_S_S_i,"",@"SHT_CUDA_INFO"
	.sectionflags	@""
	.align	4


	//----- nvinfo : EIATTR_CUDA_API_VERSION
	.align		4
        /*0000*/ 	.byte	0x04, 0x37
        /*0002*/ 	.short	(.L_76 - .L_75)
.L_75:
        /*0004*/ 	.word	0x00000082


	//----- nvinfo : EIATTR_KPARAM_INFO
	.align		4
.L_76:
        /*0008*/ 	.byte	0x04, 0x17
        /*000a*/ 	.short	(.L_78 - .L_77)
.L_77:
        /*000c*/ 	.word	0x00000000
        /*0010*/ 	.short	0x0006
        /*0012*/ 	.short	0x0030
        /*0014*/ 	.byte	0x00, 0xf0, 0x11, 0x00


	//----- nvinfo : EIATTR_KPARAM_INFO
	.align		4
.L_78:
        /*0018*/ 	.byte	0x04, 0x17
        /*001a*/ 	.short	(.L_80 - .L_79)
.L_79:
        /*001c*/ 	.word	0x00000000
        /*0020*/ 	.short	0x0005
        /*0022*/ 	.short	0x0028
        /*0024*/ 	.byte	0x00, 0xf5, 0x21, 0x00


	//----- nvinfo : EIATTR_KPARAM_INFO
	.align		4
.L_80:
        /*0028*/ 	.byte	0x04, 0x17
        /*002a*/ 	.short	(.L_82 - .L_81)
.L_81:
        /*002c*/ 	.word	0x00000000
        /*0030*/ 	.short	0x0004
        /*0032*/ 	.short	0x0020
        /*0034*/ 	.byte	0x00, 0xf5, 0x21, 0x00


	//----- nvinfo : EIATTR_KPARAM_INFO
	.align		4
.L_82:
        /*0038*/ 	.byte	0x04, 0x17
        /*003a*/ 	.short	(.L_84 - .L_83)
.L_83:
        /*003c*/ 	.word	0x00000000
        /*0040*/ 	.short	0x0003
        /*0042*/ 	.short	0x0018
        /*0044*/ 	.byte	0x00, 0xf5, 0x21, 0x00


	//----- nvinfo : EIATTR_KPARAM_INFO
	.align		4
.L_84:
        /*0048*/ 	.byte	0x04, 0x17
        /*004a*/ 	.short	(.L_86 - .L_85)
.L_85:
        /*004c*/ 	.word	0x00000000
        /*0050*/ 	.short	0x0002
        /*0052*/ 	.short	0x0010
        /*0054*/ 	.byte	0x00, 0xf5, 0x21, 0x00


	//----- nvinfo : EIATTR_KPARAM_INFO
	.align		4
.L_86:
        /*0058*/ 	.byte	0x04, 0x17
        /*005a*/ 	.short	(.L_88 - .L_87)
.L_87:
        /*005c*/ 	.word	0x00000000
        /*0060*/ 	.short	0x0001
        /*0062*/ 	.short	0x0008
        /*0064*/ 	.byte	0x00, 0xf5, 0x21, 0x00


	//----- nvinfo : EIATTR_KPARAM_INFO
	.align		4
.L_88:
        /*0068*/ 	.byte	0x04, 0x17
        /*006a*/ 	.short	(.L_90 - .L_89)
.L_89:
        /*006c*/ 	.word	0x00000000
        /*0070*/ 	.short	0x0000
        /*0072*/ 	.short	0x0000
        /*0074*/ 	.byte	0x00, 0xf5, 0x21, 0x00


	//----- nvinfo : EIATTR_SPARSE_MMA_MASK
	.align		4
.L_90:
        /*0078*/ 	.byte	0x03, 0x50
        /*007a*/ 	.short	0x0000


	//----- nvinfo : EIATTR_MAXREG_COUNT
	.align		4
        /*007c*/ 	.byte	0x03, 0x1b
        /*007e*/ 	.short	0x00ff


	//----- nvinfo : EIATTR_NUM_BARRIERS
	.align		4
        /*0080*/ 	.byte	0x02, 0x4c
        /*0082*/ 	.byte	0x01
	.zero		1


	//----- nvinfo : EIATTR_MERCURY_ISA_VERSION
	.align		4
        /*0084*/ 	.byte	0x03, 0x5f
        /*0086*/ 	.short	0x0101


	//----- nvinfo : EIATTR_VRC_CTA_INIT_COUNT
	.align		4
        /*0088*/ 	.byte	0x02, 0x4a
	.zero		1
	.zero		1


	//----- nvinfo : EIATTR_EXIT_INSTR_OFFSETS
	.align		4
        /*008c*/ 	.byte	0x04, 0x1c
        /*008e*/ 	.short	(.L_92 - .L_91)


	//   ....[0]....
.L_91:
        /*0090*/ 	.word	0x00002250


	//----- nvinfo : EIATTR_CRS_STACK_SIZE
	.align		4
.L_92:
        /*0094*/ 	.byte	0x04, 0x1e
        /*0096*/ 	.short	(.L_94 - .L_93)
.L_93:
        /*0098*/ 	.word	0x00000000


	//----- nvinfo : EIATTR_CBANK_PARAM_SIZE
	.align		4
.L_94:
        /*009c*/ 	.byte	0x03, 0x19
        /*009e*/ 	.short	0x0034


	//----- nvinfo : EIATTR_PARAM_CBANK
	.align		4
        /*00a0*/ 	.byte	0x04, 0x0a
        /*00a2*/ 	.short	(.L_96 - .L_95)
	.align		4
.L_95:
        /*00a4*/ 	.word	index@(.nv.constant0._Z8update_uPdS_S_S_S_S_i)
        /*00a8*/ 	.short	0x0380
        /*00aa*/ 	.short	0x0034


	//----- nvinfo : EIATTR_SW_WAR
	.align		4
.L_96:
        /*00ac*/ 	.byte	0x04, 0x36
        /*00ae*/ 	.short	(.L_98 - .L_97)
.L_97:
        /*00b0*/ 	.word	0x00000008
.L_98:


//--------------------- .nv.callgraph             --------------------------
	.section	.nv.callgraph,"",@"SHT_CUDA_CALLGRAPH"
	.align	4
	.sectionentsize	8
	.align		4
        /*0000*/ 	.word	0x00000000
	.align		4
        /*0004*/ 	.word	0xffffffff
	.align		4
        /*0008*/ 	.word	0x00000000
	.align		4
        /*000c*/ 	.word	0xfffffffe
	.align		4
        /*0010*/ 	.word	0x00000000
	.align		4
        /*0014*/ 	.word	0xfffffffd
	.align		4
        /*0018*/ 	.word	0x00000000
	.align		4
        /*001c*/ 	.word	0xfffffffc


//--------------------- .nv.constant4             --------------------------
	.section	.nv.constant4,"a",@progbits
	.align	8
	.align		8
.nv.constant4:
        /*0000*/ 	.dword	dev_N


//--------------------- .text._Z8update_pPdS_S_S_S_S_S_i --------------------------
	.section	.text._Z8update_pPdS_S_S_S_S_S_i,"ax",@progbits
	.align	128
        .global         _Z8update_pPdS_S_S_S_S_S_i
        .type           _Z8update_pPdS_S_S_S_S_S_i,@function
        .size           _Z8update_pPdS_S_S_S_S_S_i,(.L_x_18 - _Z8update_pPdS_S_S_S_S_S_i)
        .other          _Z8update_pPdS_S_S_S_S_S_i,@"STO_CUDA_ENTRY STV_DEFAULT"
_Z8update_pPdS_S_S_S_S_S_i:
.text._Z8update_pPdS_S_S_S_S_S_i:
[----:B------:R-:W-:Y:S08]  /*0000*/  LDC R1, c[0x0][0x37c] ;  /* 0x0000df00ff017b82 */ /* 0x000ff00000000800 */
[----:B------:R-:W0:Y:S01]  /*0010*/  LDC.64 R4, c[0x4][RZ] ;  /* 0x01000000ff047b82 */ /* 0x000e220000000a00 */
[----:B------:R-:W0:Y:S07]  /*0020*/  LDCU.64 UR6, c[0x0][0x358] ;  /* 0x00006b00ff0677ac */ /* 0x000e2e0008000a00 */
[----:B------:R-:W1:Y:S08]  /*0030*/  LDC R2, c[0x0][0x370] ;  /* 0x0000dc00ff027b82 */ /* 0x000e700000000800 */
[----:B------:R-:W2:Y:S01]  /*0040*/  S2UR UR5, SR_CTAID.X ;  /* 0x00000000000579c3 */ /* 0x000ea20000002500 */
[----:B------:R-:W3:Y:S01]  /*0050*/  S2R R3, SR_CTAID.Y ;  /* 0x0000000000037919 */ /* 0x000ee20000002600 */
[----:B------:R-:W4:Y:S01]  /*0060*/  LDCU UR4, c[0x0][0x3b8] ;  /* 0x00007700ff0477ac */ /* 0x000f220008000800 */
[----:B0-----:R2:W5:Y:S01]  /*0070*/  LDG.E R0, desc[UR6][R4.64] ;  /* 0x0000000604007981 */ /* 0x001562000c1e1900 */
[----:B-1----:R-:W-:-:S04]  /*0080*/  VIADD R10, R2, 0xffffffff ;  /* 0xffffffff020a7836 */ /* 0x002fc80000000000 */
[----:B------:R-:W0:Y:S01]  /*0090*/  I2F.U32.RP R8, R10 ;  /* 0x0000000a00087306 */ /* 0x000e220000209000 */
[----:B------:R-:W-:Y:S02]  /*00a0*/  IADD3 R9, PT, PT, RZ, -R10, RZ ;  /* 0x8000000aff097210 */ /* 0x000fe40007ffe0ff */
[----:B------:R-:W-:Y:S01]  /*00b0*/  ISETP.NE.U32.AND P3, PT, R10, RZ, PT ;  /* 0x000000ff0a00720c */ /* 0x000fe20003f65070 */
[----:B--2---:R-:W-:Y:S02]  /*00c0*/  VIADD R4, R2, UR5 ;  /* 0x0000000502047c36 */ /* 0x004fe40008000000 */
[----:B---3--:R-:W-:Y:S02]  /*00d0*/  IMAD R24, R10, R3, UR5 ;  /* 0x000000050a187e24 */ /* 0x008fe4000f8e0203 */
[----:B0-----:R-:W0:Y:S02]  /*00e0*/  MUFU.RCP R8, R8 ;  /* 0x0000000800087308 */ /* 0x001e240000001000 */
[----:B------:R-:W-:-:S02]  /*00f0*/  IMAD.IADD R25, R24, 0x1, R3 ;  /* 0x0000000118197824 */ /* 0x000fc400078e0203 */
[----:B0-----:R-:W-:Y:S02]  /*0100*/  VIADD R6, R8, 0xffffffe ;  /* 0x0ffffffe08067836 */ /* 0x001fe40000000000 */
[----:B------:R-:W-:Y:S02]  /*0110*/  IMAD R8, R10, R3, -R3 ;  /* 0x000000030a087224 */ /* 0x000fe400078e0a03 */
[----:B------:R0:W1:Y:S02]  /*0120*/  F2I.FTZ.U32.TRUNC.NTZ R7, R6 ;  /* 0x0000000600077305 */ /* 0x000064000021f000 */
[----:B0-----:R-:W-:Y:S02]  /*0130*/  HFMA2 R6, -RZ, RZ, 0, 0 ;  /* 0x00000000ff067431 */ /* 0x001fe400000001ff */
[----:B-1----:R-:W-:Y:S01]  /*0140*/  IMAD R5, R9, R7, RZ ;  /* 0x0000000709057224 */ /* 0x002fe200078e02ff */
[----:B------:R-:W-:-:S03]  /*0150*/  LEA R9, R3, R8, 0x1 ;  /* 0x0000000803097211 */ /* 0x000fc600078e08ff */
[----:B------:R-:W-:-:S04]  /*0160*/  IMAD.HI.U32 R12, R7, R5, R6 ;  /* 0x00000005070c7227 */ /* 0x000fc800078e0006 */
[----:B------:R-:W-:-:S04]  /*0170*/  VIADD R5, R4, 0xfffffffe ;  /* 0xfffffffe04057836 */ /* 0x000fc80000000000 */
[----:B------:R-:W-:-:S05]  /*0180*/  IMAD.HI.U32 R12, R12, R5, RZ ;  /* 0x000000050c0c7227 */ /* 0x000fca00078e00ff */
[----:B------:R-:W-:-:S05]  /*0190*/  IADD3 R12, PT, PT, -R12, RZ, RZ ;  /* 0x000000ff0c0c7210 */ /* 0x000fca0007ffe1ff */
[----:B------:R-:W-:Y:S02]  /*01a0*/  IMAD R7, R10, R12, R5 ;  /* 0x0000000c0a077224 */ /* 0x000fe400078e0205 */
[----:B------:R-:W-:-:S03]  /*01b0*/  VIADD R5, R3, UR5 ;  /* 0x0000000503057c36 */ /* 0x000fc60008000000 */
[----:B------:R-:W-:Y:S02]  /*01c0*/  ISETP.GE.U32.AND P0, PT, R7, R10, PT ;  /* 0x0000000a0700720c */ /* 0x000fe40003f06070 */
[----:B------:R-:W-:-:S04]  /*01d0*/  LEA.HI R6, R5, R5, RZ, 0x1 ;  /* 0x0000000505067211 */ /* 0x000fc800078f08ff */
[----:B------:R-:W-:-:S05]  /*01e0*/  LOP3.LUT R6, R6, 0xfffffffe, RZ, 0xc0, !PT ;  /* 0xfffffffe06067812 */ /* 0x000fca00078ec0ff */
[----:B------:R-:W-:Y:S02]  /*01f0*/  IMAD.IADD R5, R5, 0x1, -R6 ;  /* 0x0000000105057824 */ /* 0x000fe400078e0a06 */
[----:B------:R-:W-:Y:S02]  /*0200*/  @P0 IADD3 R7, PT, PT, -R10, R7, RZ ;  /* 0x000000070a070210 */ /* 0x000fe40007ffe1ff */
[----:B------:R-:W-:Y:S02]  /*0210*/  ISETP.NE.AND P0, PT, RZ, UR5, PT ;  /* 0x00000005ff007c0c */ /* 0x000fe4000bf05270 */
[----:B----4-:R-:W-:Y:S02]  /*0220*/  ISETP.NE.AND P1, PT, R5, UR4, PT ;  /* 0x0000000405007c0c */ /* 0x010fe4000bf25270 */
[----:B------:R-:W-:Y:S02]  /*0230*/  ISETP.GE.U32.AND P2, PT, R7, R10, PT ;  /* 0x0000000a0700720c */ /* 0x000fe40003f46070 */
[----:B------:R-:W-:-:S11]  /*0240*/  ISETP.NE.OR P1, PT, RZ, UR5, P1 ;  /* 0x00000005ff007c0c */ /* 0x000fd60008f25670 */
[----:B------:R-:W-:Y:S01]  /*0250*/  @P2 IMAD.IADD R7, R7, 0x1, -R10 ;  /* 0x0000000107072824 */ /* 0x000fe200078e0a0a */
[----:B------:R-:W-:-:S05]  /*0260*/  @!P3 LOP3.LUT R7, RZ, R10, RZ, 0x33, !PT ;  /* 0x0000000aff07b212 */ /* 0x000fca00078e33ff */
[----:B------:R-:W-:Y:S01]  /*0270*/  IMAD R7, R10, R3, R7 ;  /* 0x000000030a077224 */ /* 0x000fe200078e0207 */
[C---:B-----5:R-:W-:Y:S02]  /*0280*/  IADD3 R6, PT, PT, R0.reuse, -0x1, RZ ;  /* 0xffffffff00067810 */ /* 0x060fe40007ffe0ff */
[----:B------:R-:W-:Y:S02]  /*0290*/  ISETP.LE.U32.OR P0, PT, R0, UR5, !P0 ;  /* 0x0000000500007c0c */ /* 0x000fe4000c703470 */
[----:B------:R-:W-:Y:S02]  /*02a0*/  ISETP.GE.U32.OR P1, PT, R3, R6, P1 ;  /* 0x000000060300720c */ /* 0x000fe40000f26470 */
[----:B------:R-:W-:-:S04]  /*02b0*/  ISETP.NE.OR P0, PT, R5, UR4, P0 ;  /* 0x0000000405007c0c */ /* 0x000fc80008705670 */
[----:B------:R-:W-:-:S07]  /*02c0*/  ISETP.GE.U32.OR P0, PT, R3, R6, P0 ;  /* 0x000000060300720c */ /* 0x000fce0000706470 */
[----:B------:R-:W-:Y:S06]  /*02d0*/  @P1 BRA `(.L_x_0) ;  /* 0x0000000000941947 */ /* 0x000fec0003800000 */
[----:B------:R-:W0:Y:S01]  /*02e0*/  I2F.U32.RP R12, R2 ;  /* 0x00000002000c7306 */ /* 0x000e220000209000 */
[----:B------:R-:W-:Y:S01]  /*02f0*/  UIADD3 UR4, UPT, UPT, UR5, 0x1, URZ ;  /* 0x0000000105047890 */ /* 0x000fe2000fffe0ff */
[----:B------:R-:W1:Y:S01]  /*0300*/  LDC.64 R14, c[0x0][0x3b0] ;  /* 0x0000ec00ff0e7b82 */ /* 0x000e620000000a00 */
[----:B------:R-:W-:-:S07]  /*0310*/  ISETP.NE.U32.AND P2, PT, R2, RZ, PT ;  /* 0x000000ff0200720c */ /* 0x000fce0003f45070 */
[----:B------:R-:W2:Y:S01]  /*0320*/  LDC.64 R16, c[0x0][0x398] ;  /* 0x0000e600ff107b82 */ /* 0x000ea20000000a00 */
[----:B0-----:R-:W0:Y:S01]  /*0330*/  MUFU.RCP R12, R12 ;  /* 0x0000000c000c7308 */ /* 0x001e220000001000 */
[----:B-1----:R-:W3:Y:S01]  /*0340*/  LDG.E.64 R22, desc[UR6][R14.64] ;  /* 0x000000060e167981 */ /* 0x002ee2000c1e1b00 */
[----:B0-----:R-:W-:-:S06]  /*0350*/  IADD3 R10, PT, PT, R12, 0xffffffe, RZ ;  /* 0x0ffffffe0c0a7810 */ /* 0x001fcc0007ffe0ff */
[----:B------:R0:W1:Y:S02]  /*0360*/  F2I.FTZ.U32.TRUNC.NTZ R11, R10 ;  /* 0x0000000a000b7305 */ /* 0x000064000021f000 */
[----:B0-----:R-:W-:Y:S01]  /*0370*/  MOV R10, RZ ;  /* 0x000000ff000a7202 */ /* 0x001fe20000000f00 */
[----:B-1----:R-:W-:-:S04]  /*0380*/  IMAD.MOV R13, RZ, RZ, -R11 ;  /* 0x000000ffff0d7224 */ /* 0x002fc800078e0a0b */
[----:B------:R-:W-:-:S04]  /*0390*/  IMAD R13, R13, R2, RZ ;  /* 0x000000020d0d7224 */ /* 0x000fc800078e02ff */
[----:B------:R-:W-:-:S06]  /*03a0*/  IMAD.HI.U32 R11, R11, R13, R10 ;  /* 0x0000000d0b0b7227 */ /* 0x000fcc00078e000a */
[----:B------:R-:W-:-:S04]  /*03b0*/  IMAD.HI.U32 R11, R11, UR4, RZ ;  /* 0x000000040b0b7c27 */ /* 0x000fc8000f8e00ff */
[----:B------:R-:W-:-:S04]  /*03c0*/  IMAD.MOV R11, RZ, RZ, -R11 ;  /* 0x000000ffff0b7224 */ /* 0x000fc800078e0a0b */
[----:B------:R-:W-:Y:S02]  /*03d0*/  IMAD R13, R2, R11, UR4 ;  /* 0x00000004020d7e24 */ /* 0x000fe4000f8e020b */
[----:B------:R-:W0:Y:S03]  /*03e0*/  LDC.64 R10, c[0x0][0x390] ;  /* 0x0000e400ff0a7b82 */ /* 0x000e260000000a00 */
[----:B------:R-:W-:-:S13]  /*03f0*/  ISETP.GE.U32.AND P1, PT, R13, R2, PT ;  /* 0x000000020d00720c */ /* 0x000fda0003f26070 */
[----:B------:R-:W-:-:S04]  /*0400*/  @P1 IADD3 R13, PT, PT, R13, -R2, RZ ;  /* 0x800000020d0d1210 */ /* 0x000fc80007ffe0ff */
[----:B------:R-:W-:-:S13]  /*0410*/  ISETP.GE.U32.AND P1, PT, R13, R2, PT ;  /* 0x000000020d00720c */ /* 0x000fda0003f26070 */
[----:B------:R-:W-:Y:S01]  /*0420*/  @P1 IMAD.IADD R13, R13, 0x1, -R2 ;  /* 0x000000010d0d1824 */ /* 0x000fe200078e0a02 */
[----:B------:R-:W-:-:S04]  /*0430*/  @!P2 LOP3.LUT R13, RZ, R2, RZ, 0x33, !PT ;  /* 0x00000002ff0da212 */ /* 0x000fc800078e33ff */
[----:B------:R-:W-:-:S05]  /*0440*/  IADD3 R13, PT, PT, R9, R13, RZ ;  /* 0x0000000d090d7210 */ /* 0x000fca0007ffe0ff */
[----:B0-----:R-:W-:-:S05]  /*0450*/  IMAD.WIDE R12, R13, 0x8, R10 ;  /* 0x000000080d0c7825 */ /* 0x001fca00078e020a */
[----:B------:R-:W4:Y:S01]  /*0460*/  LDG.E.64 R20, desc[UR6][R12.64] ;  /* 0x000000060c147981 */ /* 0x000f22000c1e1b00 */
[----:B------:R-:W-:-:S05]  /*0470*/  IMAD.WIDE R10, R25, 0x8, R10 ;  /* 0x00000008190a7825 */ /* 0x000fca00078e020a */
[----:B------:R-:W5:Y:S01]  /*0480*/  LDG.E.64 R18, desc[UR6][R10.64] ;  /* 0x000000060a127981 */ /* 0x000f62000c1e1b00 */
[----:B--2---:R-:W-:Y:S01]  /*0490*/  IMAD.WIDE R16, R25, 0x8, R16 ;  /* 0x0000000819107825 */ /* 0x004fe200078e0210 */
[----:B---3--:R-:W-:-:S08]  /*04a0*/  DADD R22, R22, R22 ;  /* 0x0000000016167229 */ /* 0x008fd00000000016 */
[----:B----4-:R-:W-:-:S08]  /*04b0*/  DADD R20, R22, -R20 ;  /* 0x0000000016147229 */ /* 0x010fd00000000814 */
[----:B-----5:R-:W-:-:S07]  /*04c0*/  DADD R18, R20, -R18 ;  /* 0x0000000014127229 */ /* 0x020fce0000000812 */
[----:B------:R0:W-:Y:S04]  /*04d0*/  STG.E.64 desc[UR6][R16.64], R18 ;  /* 0x0000001210007986 */ /* 0x0001e8000c101b06 */
[----:B------:R-:W2:Y:S04]  /*04e0*/  LDG.E.64 R14, desc[UR6][R14.64] ;  /* 0x000000060e0e7981 */ /* 0x000ea8000c1e1b00 */
[----:B------:R-:W3:Y:S01]  /*04f0*/  LDG.E.64 R20, desc[UR6][R12.64] ;  /* 0x000000060c147981 */ /* 0x000ee2000c1e1b00 */
[----:B--2---:R-:W-:-:S08]  /*0500*/  DADD R22, R14, R14 ;  /* 0x000000000e167229 */ /* 0x004fd0000000000e */
[----:B---3--:R-:W-:-:S07]  /*0510*/  DADD R20, R22, -R20 ;  /* 0x0000000016147229 */ /* 0x008fce0000000814 */
[----:B------:R0:W-:Y:S04]  /*0520*/  STG.E.64 desc[UR6][R10.64], R20 ;  /* 0x000000140a007986 */ /* 0x0001e8000c101b06 */
.L_x_0:
[----:B------:R-:W-:Y:S05]  /*0530*/  @P0 BRA `(.L_x_1) ;  /* 0x0000000000cc0947 */ /* 0x000fea0003800000 */
[----:B0-----:R-:W0:Y:S02]  /*0540*/  LDC.64 R10, c[0x0][0x380] ;  /* 0x0000e000ff0a7b82 */ /* 0x001e240000000a00 */
[----:B0-----:R-:W-:-:S04]  /*0550*/  IMAD.WIDE R12, R24, 0x8, R10 ;  /* 0x00000008180c7825 */ /* 0x001fc800078e020a */
[----:B------:R-:W-:Y:S02]  /*0560*/  IMAD.WIDE R10, R7, 0x8, R10 ;  /* 0x00000008070a7825 */ /* 0x000fe400078e020a */
[----:B------:R-:W2:Y:S04]  /*0570*/  LDG.E.64 R12, desc[UR6][R12.64] ;  /* 0x000000060c0c7981 */ /* 0x000ea8000c1e1b00 */
[----:B------:R-:W2:Y:S01]  /*0580*/  LDG.E.64 R10, desc[UR6][R10.64] ;  /* 0x000000060a0a7981 */ /* 0x000ea2000c1e1b00 */
[----:B------:R-:W-:Y:S01]  /*0590*/  VIADD R7, R2, 0xfffffffe ;  /* 0xfffffffe02077836 */ /* 0x000fe20000000000 */
[----:B------:R-:W-:-:S03]  /*05a0*/  MOV R14, RZ ;  /* 0x000000ff000e7202 */ /* 0x000fc60000000f00 */
[----:B------:R-:W0:Y:S01]  /*05b0*/  I2F.U32.RP R16, R7 ;  /* 0x0000000700107306 */ /* 0x000e220000209000 */
[----:B------:R-:W-:Y:S01]  /*05c0*/  IMAD.MOV R17, RZ, RZ, -R7 ;  /* 0x000000ffff117224 */ /* 0x000fe200078e0a07 */
[----:B------:R-:W-:-:S06]  /*05d0*/  ISETP.NE.U32.AND P1, PT, R7, RZ, PT ;  /* 0x000000ff0700720c */ /* 0x000fcc0003f25070 */
[----:B0-----:R-:W0:Y:S02]  /*05e0*/  MUFU.RCP R16, R16 ;  /* 0x0000001000107308 */ /* 0x001e240000001000 */
[----:B0-----:R-:W-:Y:S02]  /*05f0*/  IADD3 R15, PT, PT, R16, 0xffffffe, RZ ;  /* 0x0ffffffe100f7810 */ /* 0x001fe40007ffe0ff */
[----:B------:R-:W0:Y:S04]  /*0600*/  LDC R16, c[0x0][0x374] ;  /* 0x0000dd00ff107b82 */ /* 0x000e280000000800 */
[----:B------:R-:W1:Y:S02]  /*0610*/  F2I.FTZ.U32.TRUNC.NTZ R15, R15 ;  /* 0x0000000f000f7305 */ /* 0x000e64000021f000 */
[----:B-1----:R-:W-:-:S04]  /*0620*/  IMAD R17, R17, R15, RZ ;  /* 0x0000000f11117224 */ /* 0x002fc800078e02ff */
[----:B------:R-:W-:Y:S01]  /*0630*/  IMAD.HI.U32 R17, R15, R17, R14 ;  /* 0x000000110f117227 */ /* 0x000fe200078e000e */
[----:B------:R-:W-:Y:S02]  /*0640*/  IADD3 R15, PT, PT, R3, 0x1, RZ ;  /* 0x00000001030f7810 */ /* 0x000fe40007ffe0ff */
[----:B0-----:R-:W-:Y:S01]  /*0650*/  LOP3.LUT R16, R16, 0xffff, RZ, 0xc0, !PT ;  /* 0x0000ffff10107812 */ /* 0x001fe200078ec0ff */
[----:B------:R-:W-:-:S04]  /*0660*/  VIADD R14, R4, 0xfffffffd ;  /* 0xfffffffd040e7836 */ /* 0x000fc80000000000 */
[----:B------:R-:W-:-:S05]  /*0670*/  IMAD.HI.U32 R17, R17, R14, RZ ;  /* 0x0000000e11117227 */ /* 0x000fca00078e00ff */
[----:B------:R-:W-:-:S05]  /*0680*/  IADD3 R17, PT, PT, -R17, RZ, RZ ;  /* 0x000000ff11117210 */ /* 0x000fca0007ffe1ff */
[----:B------:R-:W-:-:S05]  /*0690*/  IMAD R14, R7, R17, R14 ;  /* 0x00000011070e7224 */ /* 0x000fca00078e020e */
[----:B------:R-:W-:-:S13]  /*06a0*/  ISETP.GE.U32.AND P0, PT, R14, R7, PT ;  /* 0x000000070e00720c */ /* 0x000fda0003f06070 */
[----:B------:R-:W-:-:S05]  /*06b0*/  @P0 IMAD.IADD R14, R14, 0x1, -R7 ;  /* 0x000000010e0e0824 */ /* 0x000fca00078e0a07 */
[----:B------:R-:W-:-:S13]  /*06c0*/  ISETP.GE.U32.AND P0, PT, R14, R7, PT ;  /* 0x000000070e00720c */ /* 0x000fda0003f06070 */
[----:B------:R-:W-:Y:S01]  /*06d0*/  @P0 IMAD.IADD R14, R14, 0x1, -R7 ;  /* 0x000000010e0e0824 */ /* 0x000fe200078e0a07 */
[----:B------:R-:W-:Y:S01]  /*06e0*/  @!P1 LOP3.LUT R14, RZ, R7, RZ, 0x33, !PT ;  /* 0x00000007ff0e9212 */ /* 0x000fe200078e33ff */
[----:B--2---:R-:W-:Y:S01]  /*06f0*/  DADD R12, R12, -R10 ;  /* 0x000000000c0c7229 */ /* 0x004fe2000000080a */
[----:B------:R-:W-:Y:S02]  /*0700*/  LOP3.LUT R11, R15, 0xffff, RZ, 0xc0, !PT ;  /* 0x0000ffff0f0b7812 */ /* 0x000fe400078ec0ff */
[----:B------:R-:W-:-:S08]  /*0710*/  MOV R10, 0x730 ;  /* 0x00000730000a7802 */ /* 0x000fd00000000f00 */
[----:B------:R-:W-:Y:S05]  /*0720*/  CALL.REL.NOINC `($__internal_0_$__cuda_sm20_rem_u16) ;  /* 0x0000000000d07944 */ /* 0x000fea0003c00000 */
[----:B------:R-:W0:Y:S01]  /*0730*/  LDC.64 R10, c[0x0][0x388] ;  /* 0x0000e200ff0a7b82 */ /* 0x000e220000000a00 */
[----:B------:R-:W-:Y:S02]  /*0740*/  LOP3.LUT R15, R16, 0xffff, RZ, 0xc0, !PT ;  /* 0x0000ffff100f7812 */ /* 0x000fe400078ec0ff */
[----:B------:R-:W-:-:S03]  /*0750*/  IADD3 R17, PT, PT, R8, R14, RZ ;  /* 0x0000000e08117210 */ /* 0x000fc60007ffe0ff */
[----:B------:R-:W-:Y:S02]  /*0760*/  IMAD R21, R7, R15, R14 ;  /* 0x0000000f07157224 */ /* 0x000fe400078e020e */
[----:B------:R-:W1:Y:S01]  /*0770*/  LDC.64 R18, c[0x0][0x390] ;  /* 0x0000e400ff127b82 */ /* 0x000e620000000a00 */
[----:B0-----:R-:W-:-:S07]  /*0780*/  IMAD.WIDE R14, R17, 0x8, R10 ;  /* 0x00000008110e7825 */ /* 0x001fce00078e020a */
[----:B------:R-:W0:Y:S01]  /*0790*/  LDC.64 R16, c[0x0][0x398] ;  /* 0x0000e600ff107b82 */ /* 0x000e220000000a00 */
[----:B------:R-:W-:Y:S01]  /*07a0*/  IMAD.WIDE R20, R21, 0x8, R10 ;  /* 0x0000000815147825 */ /* 0x000fe200078e020a */
[----:B------:R-:W2:Y:S05]  /*07b0*/  LDG.E.64 R14, desc[UR6][R14.64] ;  /* 0x000000060e0e7981 */ /* 0x000eaa000c1e1b00 */
[----:B------:R-:W2:Y:S01]  /*07c0*/  LDG.E.64 R20, desc[UR6][R20.64] ;  /* 0x0000000614147981 */ /* 0x000ea2000c1e1b00 */
[----:B------:R-:W3:Y:S01]  /*07d0*/  LDC.64 R10, c[0x0][0x3a8] ;  /* 0x0000ea00ff0a7b82 */ /* 0x000ee20000000a00 */
[----:B-1----:R-:W-:Y:S01]  /*07e0*/  IMAD.WIDE R18, R25, 0x8, R18 ;  /* 0x0000000819127825 */ /* 0x002fe200078e0212 */
[----:B--2---:R-:W-:-:S08]  /*07f0*/  DADD R22, R20, -R14 ;  /* 0x0000000014167229 */ /* 0x004fd0000000080e */
[----:B------:R-:W-:Y:S01]  /*0800*/  DADD R12, -R12, -R22 ;  /* 0x000000000c0c7229 */ /* 0x000fe20000000916 */
[----:B0-----:R-:W-:-:S06]  /*0810*/  IMAD.WIDE R22, R25, 0x8, R16 ;  /* 0x0000000819167825 */ /* 0x001fcc00078e0210 */
[----:B------:R1:W-:Y:S04]  /*0820*/  STG.E.64 desc[UR6][R22.64], R12 ;  /* 0x0000000c16007986 */ /* 0x0003e8000c101b06 */
[----:B------:R-:W2:Y:S04]  /*0830*/  LDG.E.64 R16, desc[UR6][R18.64] ;  /* 0x0000000612107981 */ /* 0x000ea8000c1e1b00 */
[----:B---3--:R-:W2:Y:S02]  /*0840*/  LDG.E.64 R10, desc[UR6][R10.64] ;  /* 0x000000060a0a7981 */ /* 0x008ea4000c1e1b00 */
[----:B--2---:R-:W-:-:S07]  /*0850*/  DFMA R16, R12, R10, R16 ;  /* 0x0000000a0c10722b */ /* 0x004fce0000000010 */
[----:B------:R1:W-:Y:S04]  /*0860*/  STG.E.64 desc[UR6][R18.64], R16 ;  /* 0x0000001012007986 */ /* 0x0003e8000c101b06 */
.L_x_1:
[----:B------:R-:W2:Y:S02]  /*0870*/  LDC R8, c[0x0][0x3b8] ;  /* 0x0000ee00ff087b82 */ /* 0x000ea40000000800 */
[----:B--2---:R-:W-:-:S04]  /*0880*/  ISETP.NE.AND P0, PT, R5, R8, PT ;  /* 0x000000080500720c */ /* 0x004fc80003f05270 */
[----:B------:R-:W-:-:S04]  /*0890*/  ISETP.NE.OR P0, PT, R0, UR5, P0 ;  /* 0x0000000500007c0c */ /* 0x000fc80008705670 */
[----:B------:R-:W-:-:S13]  /*08a0*/  ISETP.GE.U32.OR P0, PT, R3, R6, P0 ;  /* 0x000000060300720c */ /* 0x000fda0000706470 */
[----:B------:R-:W-:Y:S05]  /*08b0*/  @P0 BRA `(.L_x_2) ;  /* 0x0000000000640947 */ /* 0x000fea0003800000 */
[----:B------:R-:W2:Y:S01]  /*08c0*/  I2F.U32.RP R5, R2 ;  /* 0x0000000200057306 */ /* 0x000ea20000209000 */
[----:B------:R-:W-:-:S07]  /*08d0*/  ISETP.NE.U32.AND P1, PT, R2, RZ, PT ;  /* 0x000000ff0200720c */ /* 0x000fce0003f25070 */
[----:B--2---:R-:W2:Y:S02]  /*08e0*/  MUFU.RCP R5, R5 ;  /* 0x0000000500057308 */ /* 0x004ea40000001000 */
[----:B--2---:R-:W-:-:S06]  /*08f0*/  VIADD R6, R5, 0xffffffe ;  /* 0x0ffffffe05067836 */ /* 0x004fcc0000000000 */
[----:B------:R2:W3:Y:S02]  /*0900*/  F2I.FTZ.U32.TRUNC.NTZ R7, R6 ;  /* 0x0000000600077305 */ /* 0x0004e4000021f000 */
[----:B--2---:R-:W-:Y:S01]  /*0910*/  IMAD.MOV.U32 R6, RZ, RZ, RZ ;  /* 0x000000ffff067224 */ /* 0x004fe200078e00ff */
[----:B---3--:R-:W-:-:S05]  /*0920*/  IADD3 R3, PT, PT, RZ, -R7, RZ ;  /* 0x80000007ff037210 */ /* 0x008fca0007ffe0ff */
[----:B------:R-:W-:-:S04]  /*0930*/  IMAD R3, R3, R2, RZ ;  /* 0x0000000203037224 */ /* 0x000fc800078e02ff */
[----:B------:R-:W-:Y:S01]  /*0940*/  IMAD.HI.U32 R0, R7, R3, R6 ;  /* 0x0000000307007227 */ /* 0x000fe200078e0006 */
[----:B------:R-:W-:Y:S01]  /*0950*/  IADD3 R3, PT, PT, R4, -0x1, RZ ;  /* 0xffffffff04037810 */ /* 0x000fe20007ffe0ff */
[----:B------:R-:W2:Y:S04]  /*0960*/  LDC.64 R6, c[0x0][0x390] ;  /* 0x0000e400ff067b82 */ /* 0x000ea80000000a00 */
[----:B------:R-:W-:-:S04]  /*0970*/  IMAD.HI.U32 R0, R0, R3, RZ ;  /* 0x0000000300007227 */ /* 0x000fc800078e00ff */
[----:B------:R-:W-:-:S04]  /*0980*/  IMAD.MOV R0, RZ, RZ, -R0 ;  /* 0x000000ffff007224 */ /* 0x000fc800078e0a00 */
[----:B------:R-:W-:-:S05]  /*0990*/  IMAD R3, R2, R0, R3 ;  /* 0x0000000002037224 */ /* 0x000fca00078e0203 */
[----:B------:R-:W-:-:S13]  /*09a0*/  ISETP.GE.U32.AND P0, PT, R3, R2, PT ;  /* 0x000000020300720c */ /* 0x000fda0003f06070 */
[----:B------:R-:W-:-:S04]  /*09b0*/  @P0 IADD3 R3, PT, PT, R3, -R2, RZ ;  /* 0x8000000203030210 */ /* 0x000fc80007ffe0ff */
[----:B------:R-:W-:-:S13]  /*09c0*/  ISETP.GE.U32.AND P0, PT, R3, R2, PT ;  /* 0x000000020300720c */ /* 0x000fda0003f06070 */
[----:B------:R-:W-:Y:S01]  /*09d0*/  @P0 IMAD.IADD R3, R3, 0x1, -R2 ;  /* 0x0000000103030824 */ /* 0x000fe200078e0a02 */
[----:B------:R-:W-:-:S04]  /*09e0*/  @!P1 LOP3.LUT R3, RZ, R2, RZ, 0x33, !PT ;  /* 0x00000002ff039212 */ /* 0x000fc800078e33ff */
[----:B------:R-:W-:-:S05]  /*09f0*/  IADD3 R3, PT, PT, R9, R3, RZ ;  /* 0x0000000309037210 */ /* 0x000fca0007ffe0ff */
[----:B--2---:R-:W-:-:S06]  /*0a00*/  IMAD.WIDE R2, R3, 0x8, R6 ;  /* 0x0000000803027825 */ /* 0x004fcc00078e0206 */
[----:B------:R-:W2:Y:S01]  /*0a10*/  LDG.E.64 R2, desc[UR6][R2.64] ;  /* 0x0000000602027981 */ /* 0x000ea2000c1e1b00 */
[----:B------:R-:W-:Y:S01]  /*0a20*/  IMAD.WIDE R6, R25, 0x8, R6 ;  /* 0x0000000819067825 */ /* 0x000fe200078e0206 */
[----:B--2---:R-:W-:-:S07]  /*0a30*/  DADD R4, -RZ, -R2 ;  /* 0x00000000ff047229 */ /* 0x004fce0000000902 */
[----:B------:R2:W-:Y:S04]  /*0a40*/  STG.E.64 desc[UR6][R6.64], R4 ;  /* 0x0000000406007986 */ /* 0x0005e8000c101b06 */
.L_x_2:
[----:B------:R-:W-:Y:S06]  /*0a50*/  BAR.SYNC.DEFER_BLOCKING 0x0 ;  /* 0x0000000000007b1d */ /* 0x000fec0000010000 */
[----:B------:R-:W-:Y:S05]  /*0a60*/  EXIT ;  /* 0x000000000000794d */ /* 0x000fea0003800000 */
        .weak           $__internal_0_$__cuda_sm20_rem_u16
        .type           $__internal_0_$__cuda_sm20_rem_u16,@function
        .size           $__internal_0_$__cuda_sm20_rem_u16,(.L_x_18 - $__internal_0_$__cuda_sm20_rem_u16)
$__internal_0_$__cuda_sm20_rem_u16:
[----:B------:R-:W0:Y:S01]  /*0a70*/  I2F.U16 R15, R16 ;  /* 0x00000010000f7306 */ /* 0x000e220000101000 */
[----:B------:R-:W-:Y:S01]  /*0a80*/  IMAD.MOV.U32 R17, RZ, RZ, 0x4b800000 ;  /* 0x4b800000ff117424 */ /* 0x000fe200078e00ff */
[C---:B0-----:R-:W-:Y:S02]  /*0a90*/  FSETP.GEU.AND P1, PT, |R15|.reuse, 1.175494350822287508e-38, PT ;  /* 0x008000000f00780b */ /* 0x041fe40003f2e200 */
[----:B------:R-:W-:Y:S02]  /*0aa0*/  FSETP.GT.AND P0, PT, |R15|, 8.50705917302346158658e+37, PT ;  /* 0x7e8000000f00780b */ /* 0x000fe40003f04200 */
[----:B------:R-:W-:-:S04]  /*0ab0*/  FSEL R17, R17, 1, !P1 ;  /* 0x3f80000011117808 */ /* 0x000fc80004800000 */
[----:B------:R-:W-:Y:S02]  /*0ac0*/  FSEL R18, R17, 0.25, !P0 ;  /* 0x3e80000011127808 */ /* 0x000fe40004000000 */
[----:B------:R-:W-:-:S03]  /*0ad0*/  ISETP.NE.U32.AND P0, PT, R16, RZ, PT ;  /* 0x000000ff1000720c */ /* 0x000fc60003f05070 */
[----:B------:R-:W-:Y:S02]  /*0ae0*/  FMUL R17, R15, R18 ;  /* 0x000000120f117220 */ /* 0x000fe40000400000 */
[----:B------:R-:W-:Y:S08]  /*0af0*/  I2F.U16.RZ R15, R11 ;  /* 0x0000000b000f7306 */ /* 0x000ff0000010d000 */
[----:B------:R-:W0:Y:S02]  /*0b00*/  MUFU.RCP R17, R17 ;  /* 0x0000001100117308 */ /* 0x000e240000001000 */
[----:B0-----:R-:W-:-:S05]  /*0b10*/  FMUL R18, R18, R17 ;  /* 0x0000001112127220 */ /* 0x001fca0000400000 */
[----:B------:R-:W-:-:S05]  /*0b20*/  IADD3 R18, PT, PT, R18, 0x2, RZ ;  /* 0x0000000212127810 */ /* 0x000fca0007ffe0ff */
[----:B------:R-:W-:-:S06]  /*0b30*/  FMUL.RZ R15, R15, R18 ;  /* 0x000000120f0f7220 */ /* 0x000fcc000040c000 */
[----:B------:R-:W0:Y:S02]  /*0b40*/  F2I.U32.TRUNC.NTZ R15, R15 ;  /* 0x0000000f000f7305 */ /* 0x000e24000020f000 */
[----:B0-----:R-:W-:-:S05]  /*0b50*/  LOP3.LUT R18, R15, 0xffff, RZ, 0xc0, !PT ;  /* 0x0000ffff0f127812 */ /* 0x001fca00078ec0ff */
[----:B------:R-:W-:-:S04]  /*0b60*/  IMAD.MOV R18, RZ, RZ, -R18 ;  /* 0x000000ffff127224 */ /* 0x000fc800078e0a12 */
[----:B------:R-:W-:Y:S01]  /*0b70*/  IMAD R16, R16, R18, R11 ;  /* 0x0000001210107224 */ /* 0x000fe200078e020b */
[----:B------:R-:W-:Y:S01]  /*0b80*/  @!P0 MOV R16, 0xffffffff ;  /* 0xffffffff00108802 */ /* 0x000fe20000000f00 */
[----:B------:R-:W-:-:S04]  /*0b90*/  IMAD.MOV.U32 R11, RZ, RZ, 0x0 ;  /* 0x00000000ff0b7424 */ /* 0x000fc800078e00ff */
[----:B------:R-:W-:Y:S05]  /*0ba0*/  RET.REL.NODEC R10 `(_Z8update_pPdS_S_S_S_S_S_i) ;  /* 0xfffffff40a147950 */ /* 0x000fea0003c3ffff */
.L_x_3:
[----:B------:R-:W-:-:S00]  /*0bb0*/  BRA `(.L_x_3) ;  /* 0xfffffffc00fc7947 */ /* 0x000fc0000383ffff */
[----:B------:R-:W-:-:S00]  /*0bc0*/  NOP ;  /* 0x0000000000007918 */ /* 0x000fc00000000000 */
        /* <DEDUP_REMOVED lines=11> */
.L_x_18:


//--------------------- .text._Z8update_vPdS_S_S_S_S_i --------------------------
	.section	.text._Z8update_vPdS_S_S_S_S_i,"ax",@progbits
	.align	128
        .global         _Z8update_vPdS_S_S_S_S_i
        .type           _Z8update_vPdS_S_S_S_S_i,@function
        .size           _Z8update_vPdS_S_S_S_S_i,(.L_x_19 - _Z8update_vPdS_S_S_S_S_i)
        .other          _Z8update_vPdS_S_S_S_S_i,@"STO_CUDA_ENTRY STV_DEFAULT"
_Z8update_vPdS_S_S_S_S_i:
.text._Z8update_vPdS_S_S_S_S_i:
[----:B------:R-:W-:Y:S01]  /*0000*/  LDC R1, c[0x0][0x37c] ;  /* 0x0000df00ff017b82 */ /* 0x000fe20000000800 */
[----:B------:R-:W0:Y:S07]  /*0010*/  S2R R0, SR_CTAID.X ;  /* 0x0000000000007919 */ /* 0x000e2e0000002500 */
[----:B------:R-:W1:Y:S01]  /*0020*/  LDC R7, c[0x0][0x370] ;  /* 0x0000dc00ff077b82 */ /* 0x000e620000000800 */
[----:B------:R-:W2:Y:S01]  /*0030*/  LDCU.64 UR4, c[0x0][0x358] ;  /* 0x00006b00ff0477ac */ /* 0x000ea20008000a00 */
[----:B------:R-:W0:Y:S06]  /*0040*/  S2R R3, SR_CTAID.Y ;  /* 0x0000000000037919 */ /* 0x000e2c0000002600 */
[----:B------:R-:W3:Y:S08]  /*0050*/  LDC R2, c[0x0][0x3b0] ;  /* 0x0000ec00ff027b82 */ /* 0x000ef00000000800 */
[----:B------:R-:W4:Y:S08]  /*0060*/  LDC.64 R10, c[0x0][0x388] ;  /* 0x0000e200ff0a7b82 */ /* 0x000f300000000a00 */
[----:B------:R-:W5:Y:S01]  /*0070*/  LDC.64 R12, c[0x0][0x380] ;  /* 0x0000e000ff0c7b82 */ /* 0x000f620000000a00 */
[----:B-1----:R-:W-:-:S07]  /*0080*/  VIADD R8, R7, 0xffffffff ;  /* 0xffffffff07087836 */ /* 0x002fce0000000000 */
[----:B------:R-:W1:Y:S01]  /*0090*/  LDC.64 R20, c[0x4][RZ] ;  /* 0x01000000ff147b82 */ /* 0x000e620000000a00 */
[-C--:B0-----:R-:W-:Y:S01]  /*00a0*/  IADD3 R5, PT, PT, R0, R3.reuse, RZ ;  /* 0x0000000300057210 */ /* 0x081fe20007ffe0ff */
[----:B------:R-:W-:Y:S01]  /*00b0*/  IMAD R9, R8, R3, RZ ;  /* 0x0000000308097224 */ /* 0x000fe200078e02ff */
[----:B------:R-:W-:Y:S02]  /*00c0*/  LOP3.LUT P0, RZ, R3, R0, RZ, 0xfc, !PT ;  /* 0x0000000003ff7212 */ /* 0x000fe4000780fcff */
[----:B------:R-:W-:-:S04]  /*00d0*/  LOP3.LUT R5, R5, 0x1, RZ, 0xc0, !PT ;  /* 0x0000000105057812 */ /* 0x000fc800078ec0ff */
[----:B---3--:R-:W-:Y:S02]  /*00e0*/  ISETP.NE.OR P0, PT, R5, R2, P0 ;  /* 0x000000020500720c */ /* 0x008fe40000705670 */
[----:B------:R-:W-:-:S11]  /*00f0*/  IADD3 R2, PT, PT, R9, R0, RZ ;  /* 0x0000000009027210 */ /* 0x000fd60007ffe0ff */
[----:B----4-:R-:W-:-:S04]  /*0100*/  @!P0 IMAD.WIDE.U32 R10, R2, 0x8, R10 ;  /* 0x00000008020a8825 */ /* 0x010fc800078e000a */
[----:B-----5:R-:W-:Y:S01]  /*0110*/  @!P0 IMAD.WIDE.U32 R12, R2, 0x8, R12 ;  /* 0x00000008020c8825 */ /* 0x020fe200078e000c */
[----:B--2---:R-:W-:Y:S04]  /*0120*/  @!P0 STG.E.64 desc[UR4][R10.64], RZ ;  /* 0x000000ff0a008986 */ /* 0x004fe8000c101b04 */
[----:B------:R0:W-:Y:S04]  /*0130*/  @!P0 STG.E.64 desc[UR4][R12.64], RZ ;  /* 0x000000ff0c008986 */ /* 0x0001e8000c101b04 */
[----:B-1----:R1:W2:Y:S01]  /*0140*/  LDG.E R25, desc[UR4][R20.64] ;  /* 0x0000000414197981 */ /* 0x0022a2000c1e1900 */
[----:B------:R-:W3:Y:S01]  /*0150*/  LDC R16, c[0x0][0x374] ;  /* 0x0000dd00ff107b82 */ /* 0x000ee20000000800 */
[----:B------:R-:W4:Y:S01]  /*0160*/  I2F.U32.RP R4, R8 ;  /* 0x0000000800047306 */ /* 0x000f220000209000 */
[C---:B------:R-:W-:Y:S01]  /*0170*/  VIADD R14, R7.reuse, 0x1 ;  /* 0x00000001070e7836 */ /* 0x040fe20000000000 */
[----:B------:R-:W-:Y:S01]  /*0180*/  IADD3 R7, PT, PT, R7, -0x2, R0 ;  /* 0xfffffffe07077810 */ /* 0x000fe20007ffe000 */
[----:B------:R-:W-:-:S03]  /*0190*/  IMAD.MOV R17, RZ, RZ, -R8 ;  /* 0x000000ffff117224 */ /* 0x000fc600078e0a08 */
[----:B------:R-:W-:Y:S02]  /*01a0*/  ISETP.NE.U32.AND P4, PT, R14, RZ, PT ;  /* 0x000000ff0e00720c */ /* 0x000fe40003f85070 */
[----:B------:R-:W5:Y:S01]  /*01b0*/  I2F.U32.RP R15, R14 ;  /* 0x0000000e000f7306 */ /* 0x000f620000209000 */
[----:B-1----:R-:W-:-:S07]  /*01c0*/  IADD3 R21, PT, PT, RZ, -R14, RZ ;  /* 0x8000000eff157210 */ /* 0x002fce0007ffe0ff */
[----:B----4-:R-:W1:Y:S01]  /*01d0*/  MUFU.RCP R4, R4 ;  /* 0x0000000400047308 */ /* 0x010e620000001000 */
[----:B---3--:R-:W-:-:S07]  /*01e0*/  ISETP.NE.U32.AND P5, PT, R16, RZ, PT ;  /* 0x000000ff1000720c */ /* 0x008fce0003fa5070 */
[----:B------:R-:W3:Y:S01]  /*01f0*/  I2F.U32.RP R6, R16 ;  /* 0x0000001000067306 */ /* 0x000ee20000209000 */
[----:B------:R-:W-:-:S07]  /*0200*/  LOP3.LUT R23, R16, 0xffff, RZ, 0xc0, !PT ;  /* 0x0000ffff10177812 */ /* 0x000fce00078ec0ff */
[----:B-----5:R-:W0:Y:S01]  /*0210*/  MUFU.RCP R15, R15 ;  /* 0x0000000f000f7308 */ /* 0x020e220000001000 */
[----:B-1----:R-:W-:-:S07]  /*0220*/  IADD3 R18, PT, PT, R4, 0xffffffe, RZ ;  /* 0x0ffffffe04127810 */ /* 0x002fce0007ffe0ff */
[----:B---3--:R-:W1:Y:S08]  /*0230*/  MUFU.RCP R6, R6 ;  /* 0x0000000600067308 */ /* 0x008e700000001000 */
[----:B------:R3:W4:Y:S01]  /*0240*/  F2I.FTZ.U32.TRUNC.NTZ R19, R18 ;  /* 0x0000001200137305 */ /* 0x000722000021f000 */
[----:B0-----:R-:W-:-:S07]  /*0250*/  IADD3 R12, PT, PT, R15, 0xffffffe, RZ ;  /* 0x0ffffffe0f0c7810 */ /* 0x001fce0007ffe0ff */
[----:B------:R0:W5:Y:S01]  /*0260*/  F2I.FTZ.U32.TRUNC.NTZ R13, R12 ;  /* 0x0000000c000d7305 */ /* 0x000162000021f000 */
[----:B-1----:R-:W-:Y:S02]  /*0270*/  VIADD R10, R6, 0xffffffe ;  /* 0x0ffffffe060a7836 */ /* 0x002fe40000000000 */
[----:B---3--:R-:W-:Y:S01]  /*0280*/  HFMA2 R18, -RZ, RZ, 0, 0 ;  /* 0x00000000ff127431 */ /* 0x008fe200000001ff */
[----:B------:R-:W-:Y:S01]  /*0290*/  LOP3.LUT R6, RZ, R8, RZ, 0x33, !PT ;  /* 0x00000008ff067212 */ /* 0x000fe200078e33ff */
[----:B----4-:R-:W-:-:S03]  /*02a0*/  IMAD R15, R17, R19, RZ ;  /* 0x00000013110f7224 */ /* 0x010fc600078e02ff */
[----:B------:R1:W3:Y:S01]  /*02b0*/  F2I.FTZ.U32.TRUNC.NTZ R11, R10 ;  /* 0x0000000a000b7305 */ /* 0x0002e2000021f000 */
[----:B0-----:R-:W-:Y:S02]  /*02c0*/  IMAD.MOV.U32 R12, RZ, RZ, RZ ;  /* 0x000000ffff0c7224 */ /* 0x001fe400078e00ff */
[----:B------:R-:W-:Y:S01]  /*02d0*/  IMAD.HI.U32 R18, R19, R15, R18 ;  /* 0x0000000f13127227 */ /* 0x000fe200078e0012 */
[----:B------:R-:W-:-:S03]  /*02e0*/  IADD3 R15, PT, PT, R0, 0x1, RZ ;  /* 0x00000001000f7810 */ /* 0x000fc60007ffe0ff */
[----:B-----5:R-:W-:Y:S01]  /*02f0*/  IMAD R19, R21, R13, RZ ;  /* 0x0000000d15137224 */ /* 0x020fe200078e02ff */
[----:B-1----:R-:W-:-:S03]  /*0300*/  MOV R10, RZ ;  /* 0x000000ff000a7202 */ /* 0x002fc60000000f00 */
[----:B------:R-:W-:Y:S01]  /*0310*/  IMAD.HI.U32 R12, R13, R19, R12 ;  /* 0x000000130d0c7227 */ /* 0x000fe200078e000c */
[----:B------:R-:W-:-:S03]  /*0320*/  IADD3 R19, PT, PT, R16, -0x1, R3 ;  /* 0xffffffff10137810 */ /* 0x000fc60007ffe003 */
[----:B---3--:R-:W-:Y:S02]  /*0330*/  IMAD.MOV R4, RZ, RZ, -R11 ;  /* 0x000000ffff047224 */ /* 0x008fe400078e0a0b */
[----:B------:R-:W-:-:S04]  /*0340*/  IMAD.HI.U32 R12, R12, R15, RZ ;  /* 0x0000000f0c0c7227 */ /* 0x000fc800078e00ff */
[----:B------:R-:W-:Y:S02]  /*0350*/  IMAD.MOV.U32 R17, RZ, RZ, R4 ;  /* 0x000000ffff117224 */ /* 0x000fe400078e0004 */
[----:B------:R-:W-:-:S04]  /*0360*/  IMAD.HI.U32 R4, R18, R15, RZ ;  /* 0x0000000f12047227 */ /* 0x000fc800078e00ff */
[----:B------:R-:W-:Y:S02]  /*0370*/  IMAD R17, R17, R16, RZ ;  /* 0x0000001011117224 */ /* 0x000fe400078e02ff */
[----:B------:R-:W-:-:S04]  /*0380*/  IMAD.HI.U32 R18, R18, R7, RZ ;  /* 0x0000000712127227 */ /* 0x000fc800078e00ff */
[----:B------:R-:W-:Y:S01]  /*0390*/  IMAD.HI.U32 R10, R11, R17, R10 ;  /* 0x000000110b0a7227 */ /* 0x000fe200078e000a */
[----:B------:R-:W-:-:S03]  /*03a0*/  IADD3 R18, PT, PT, -R18, RZ, RZ ;  /* 0x000000ff12127210 */ /* 0x000fc60007ffe1ff */
[----:B------:R-:W-:Y:S02]  /*03b0*/  IMAD.MOV R4, RZ, RZ, -R4 ;  /* 0x000000ffff047224 */ /* 0x000fe400078e0a04 */
[----:B------:R-:W-:-:S04]  /*03c0*/  IMAD.HI.U32 R10, R10, R19, RZ ;  /* 0x000000130a0a7227 */ /* 0x000fc800078e00ff */
[----:B------:R-:W-:Y:S01]  /*03d0*/  IMAD R11, R8, R4, R15 ;  /* 0x00000004080b7224 */ /* 0x000fe200078e020f */
[----:B------:R-:W-:Y:S01]  /*03e0*/  IADD3 R10, PT, PT, -R10, RZ, RZ ;  /* 0x000000ff0a0a7210 */ /* 0x000fe20007ffe1ff */
[----:B------:R-:W-:Y:S02]  /*03f0*/  IMAD.MOV R12, RZ, RZ, -R12 ;  /* 0x000000ffff0c7224 */ /* 0x000fe400078e0a0c */
[----:B------:R-:W-:Y:S01]  /*0400*/  IMAD R17, R8, R18, R7 ;  /* 0x0000001208117224 */ /* 0x000fe200078e0207 */
[----:B------:R-:W-:Y:S01]  /*0410*/  ISETP.GE.U32.AND P0, PT, R11, R8, PT ;  /* 0x000000080b00720c */ /* 0x000fe20003f06070 */
[----:B------:R-:W-:Y:S02]  /*0420*/  IMAD R13, R14, R12, R15 ;  /* 0x0000000c0e0d7224 */ /* 0x000fe400078e020f */
[----:B------:R-:W-:Y:S01]  /*0430*/  IMAD R7, R16, R10, R19 ;  /* 0x0000000a10077224 */ /* 0x000fe200078e0213 */
[----:B------:R-:W-:Y:S02]  /*0440*/  ISETP.GE.U32.AND P1, PT, R17, R8, PT ;  /* 0x000000081100720c */ /* 0x000fe40003f26070 */
[----:B------:R-:W-:-:S02]  /*0450*/  ISETP.GE.U32.AND P3, PT, R13, R14, PT ;  /* 0x0000000e0d00720c */ /* 0x000fc40003f66070 */
[----:B------:R-:W-:Y:S02]  /*0460*/  ISETP.GE.U32.AND P2, PT, R7, R16, PT ;  /* 0x000000100700720c */ /* 0x000fe40003f46070 */
[----:B------:R-:W-:-:S03]  /*0470*/  IADD3 R10, PT, PT, R3, 0x1, RZ ;  /* 0x00000001030a7810 */ /* 0x000fc60007ffe0ff */
[----:B------:R-:W-:Y:S01]  /*0480*/  @P0 IMAD.IADD R11, R11, 0x1, -R8 ;  /* 0x000000010b0b0824 */ /* 0x000fe200078e0a08 */
[----:B------:R-:W-:-:S03]  /*0490*/  LOP3.LUT R12, R10, 0xffff, RZ, 0xc0, !PT ;  /* 0x0000ffff0a0c7812 */ /* 0x000fc600078ec0ff */
[----:B------:R-:W-:Y:S02]  /*04a0*/  @P1 IADD3 R17, PT, PT, -R8, R17, RZ ;  /* 0x0000001108111210 */ /* 0x000fe40007ffe1ff */
[-C--:B------:R-:W-:Y:S01]  /*04b0*/  ISETP.GE.U32.AND P6, PT, R11, R8.reuse, PT ;  /* 0x000000080b00720c */ /* 0x080fe20003fc6070 */
[----:B------:R-:W-:Y:S01]  /*04c0*/  @P3 IMAD.IADD R13, R13, 0x1, -R14 ;  /* 0x000000010d0d3824 */ /* 0x000fe200078e0a0e */
[----:B------:R-:W-:Y:S02]  /*04d0*/  ISETP.GE.U32.AND P1, PT, R17, R8, PT ;  /* 0x000000081100720c */ /* 0x000fe40003f26070 */
[----:B------:R-:W-:Y:S02]  /*04e0*/  @P2 IADD3 R7, PT, PT, R7, -R16, RZ ;  /* 0x8000001007072210 */ /* 0x000fe40007ffe0ff */
[----:B------:R-:W-:Y:S02]  /*04f0*/  ISETP.GE.U32.AND P2, PT, R13, R14, PT ;  /* 0x0000000e0d00720c */ /* 0x000fe40003f46070 */
[----:B------:R-:W-:-:S05]  /*0500*/  ISETP.GE.U32.AND P3, PT, R7, R16, PT ;  /* 0x000000100700720c */ /* 0x000fca0003f66070 */
[C---:B------:R-:W-:Y:S02]  /*0510*/  @P6 IADD3 R11, PT, PT, -R8.reuse, R11, RZ ;  /* 0x0000000b080b6210 */ /* 0x040fe40007ffe1ff */
[----:B------:R-:W-:Y:S01]  /*0520*/  ISETP.NE.U32.AND P6, PT, R8, RZ, PT ;  /* 0x000000ff0800720c */ /* 0x000fe20003fc5070 */
[----:B------:R-:W-:-:S03]  /*0530*/  @P1 IMAD.IADD R17, R17, 0x1, -R8 ;  /* 0x0000000111111824 */ /* 0x000fc600078e0a08 */
[----:B------:R-:W-:Y:S02]  /*0540*/  @P2 IADD3 R13, PT, PT, -R14, R13, RZ ;  /* 0x0000000d0e0d2210 */ /* 0x000fe40007ffe1ff */
[C---:B------:R-:W-:Y:S01]  /*0550*/  SEL R24, R6.reuse, R11, !P6 ;  /* 0x0000000b06187207 */ /* 0x040fe20007000000 */
[----:B------:R-:W-:Y:S01]  /*0560*/  @P3 IMAD.IADD R7, R7, 0x1, -R16 ;  /* 0x0000000107073824 */ /* 0x000fe200078e0a10 */
[----:B------:R-:W-:Y:S02]  /*0570*/  SEL R6, R6, R17, !P6 ;  /* 0x0000001106067207 */ /* 0x000fe40007000000 */
[----:B------:R-:W-:Y:S02]  /*0580*/  @!P4 LOP3.LUT R13, RZ, R14, RZ, 0x33, !PT ;  /* 0x0000000eff0dc212 */ /* 0x000fe400078e33ff */
[----:B------:R-:W-:Y:S01]  /*0590*/  @!P5 LOP3.LUT R7, RZ, R16, RZ, 0x33, !PT ;  /* 0x00000010ff07d212 */ /* 0x000fe200078e33ff */
[----:B--2---:R-:W-:-:S05]  /*05a0*/  VIADD R4, R25, 0xffffffff ;  /* 0xffffffff19047836 */ /* 0x004fca0000000000 */
[----:B------:R-:W-:-:S04]  /*05b0*/  ISETP.GE.U32.AND P0, PT, R3, R4, PT ;  /* 0x000000040300720c */ /* 0x000fc80003f06070 */
[----:B------:R-:W-:-:S04]  /*05c0*/  ISETP.NE.AND P0, PT, R3, RZ, !P0 ;  /* 0x000000ff0300720c */ /* 0x000fc80004705270 */
[----:B------:R-:W-:Y:S02]  /*05d0*/  ISETP.NE.OR P1, PT, R0, RZ, !P0 ;  /* 0x000000ff0000720c */ /* 0x000fe40004725670 */
[----:B------:R-:W-:-:S11]  /*05e0*/  MOV R16, 0x600 ;  /* 0x0000060000107802 */ /* 0x000fd60000000f00 */
[----:B------:R-:W-:Y:S05]  /*05f0*/  CALL.REL.NOINC `($__internal_1_$__cuda_sm20_rem_u16) ;  /* 0x0000000800b07944 */ /* 0x000fea0003c00000 */
[----:B------:R-:W0:Y:S01]  /*0600*/  LDC R22, c[0x0][0x3b0] ;  /* 0x0000ec00ff167b82 */ /* 0x000e220000000800 */
[----:B------:R-:W-:-:S04]  /*0610*/  IMAD.SHL.U32 R12, R7, 0x2, RZ ;  /* 0x00000002070c7824 */ /* 0x000fc800078e00ff */
[----:B------:R-:W-:Y:S01]  /*0620*/  IMAD R12, R8, R7, R12 ;  /* 0x00000007080c7224 */ /* 0x000fe200078e020c */
[----:B------:R-:W-:Y:S02]  /*0630*/  LEA R8, R3, R9, 0x1 ;  /* 0x0000000903087211 */ /* 0x000fe400078e08ff */
[----:B------:R-:W1:Y:S03]  /*0640*/  LDC.64 R10, c[0x0][0x390] ;  /* 0x0000e400ff0a7b82 */ /* 0x000e660000000a00 */
[C---:B------:R-:W-:Y:S01]  /*0650*/  IMAD.IADD R9, R13.reuse, 0x1, R8 ;  /* 0x000000010d097824 */ /* 0x040fe200078e0208 */
[----:B------:R-:W-:Y:S02]  /*0660*/  IADD3 R13, PT, PT, R13, R12, RZ ;  /* 0x0000000c0d0d7210 */ /* 0x000fe40007ffe0ff */
[----:B0-----:R-:W-:Y:S01]  /*0670*/  ISETP.NE.OR P1, PT, R5, R22, P1 ;  /* 0x000000160500720c */ /* 0x001fe20000f25670 */
[----:B-1----:R-:W-:-:S04]  /*0680*/  IMAD.WIDE R8, R9, 0x8, R10 ;  /* 0x0000000809087825 */ /* 0x002fc800078e020a */
[----:B------:R-:W-:-:S08]  /*0690*/  IMAD.WIDE R10, R13, 0x8, R10 ;  /* 0x000000080d0a7825 */ /* 0x000fd000078e020a */
[----:B------:R-:W-:Y:S05]  /*06a0*/  @P1 BRA `(.L_x_4) ;  /* 0x0000000000881947 */ /* 0x000fea0003800000 */
[----:B------:R-:W0:Y:S08]  /*06b0*/  LDC R27, c[0x0][0x370] ;  /* 0x0000dc00ff1b7b82 */ /* 0x000e300000000800 */
[----:B------:R-:W1:Y:S01]  /*06c0*/  LDC.64 R12, c[0x0][0x380] ;  /* 0x0000e000ff0c7b82 */ /* 0x000e620000000a00 */
[----:B------:R-:W-:Y:S01]  /*06d0*/  LOP3.LUT R26, R23, 0xffff, RZ, 0xc0, !PT ;  /* 0x0000ffff171a7812 */ /* 0x000fe200078ec0ff */
[----:B0-----:R-:W-:-:S04]  /*06e0*/  VIADD R27, R27, 0xffffffff ;  /* 0xffffffff1b1b7836 */ /* 0x001fc80000000000 */
[----:B------:R-:W-:Y:S02]  /*06f0*/  IMAD R29, R27, R3, R24 ;  /* 0x000000031b1d7224 */ /* 0x000fe400078e0218 */
[----:B------:R-:W-:Y:S02]  /*0700*/  IMAD R17, R7, R27, R0 ;  /* 0x0000001b07117224 */ /* 0x000fe400078e0200 */
[----:B-1----:R-:W-:-:S04]  /*0710*/  IMAD.WIDE R28, R29, 0x8, R12 ;  /* 0x000000081d1c7825 */ /* 0x002fc800078e020c */
[--C-:B------:R-:W-:Y:S01]  /*0720*/  IMAD.WIDE R20, R2, 0x8, R12.reuse ;  /* 0x0000000802147825 */ /* 0x100fe200078e020c */
[----:B------:R-:W2:Y:S04]  /*0730*/  LDG.E.64 R18, desc[UR4][R28.64] ;  /* 0x000000041c127981 */ /* 0x000ea8000c1e1b00 */
[----:B------:R-:W2:Y:S01]  /*0740*/  LDG.E.64 R14, desc[UR4][R20.64] ;  /* 0x00000004140e7981 */ /* 0x000ea2000c1e1b00 */
[----:B------:R-:W-:-:S04]  /*0750*/  IMAD.WIDE R16, R17, 0x8, R12 ;  /* 0x0000000811107825 */ /* 0x000fc800078e020c */
[----:B------:R-:W-:Y:S02]  /*0760*/  IMAD R27, R27, R26, R0 ;  /* 0x0000001a1b1b7224 */ /* 0x000fe400078e0200 */
[----:B------:R-:W3:Y:S02]  /*0770*/  LDG.E.64 R16, desc[UR4][R16.64] ;  /* 0x0000000410107981 */ /* 0x000ee4000c1e1b00 */
[----:B------:R-:W-:-:S06]  /*0780*/  IMAD.WIDE R26, R27, 0x8, R12 ;  /* 0x000000081b1a7825 */ /* 0x000fcc00078e020c */
[----:B------:R-:W4:Y:S01]  /*0790*/  LDG.E.64 R26, desc[UR4][R26.64] ;  /* 0x000000041a1a7981 */ /* 0x000f22000c1e1b00 */
[----:B------:R-:W0:Y:S03]  /*07a0*/  LDC.64 R12, c[0x0][0x3a0] ;  /* 0x0000e800ff0c7b82 */ /* 0x000e260000000a00 */
[----:B0-----:R-:W5:Y:S01]  /*07b0*/  LDG.E.64 R12, desc[UR4][R12.64] ;  /* 0x000000040c0c7981 */ /* 0x001f62000c1e1b00 */
[C---:B--2---:R-:W-:Y:S02]  /*07c0*/  DADD R18, -R14.reuse, R18 ;  /* 0x000000000e127229 */ /* 0x044fe40000000112 */
[----:B------:R-:W-:-:S08]  /*07d0*/  DADD R14, R14, R14 ;  /* 0x000000000e0e7229 */ /* 0x000fd0000000000e */
[----:B---3--:R-:W-:Y:S01]  /*07e0*/  DADD R14, R16, -R14 ;  /* 0x00000000100e7229 */ /* 0x008fe2000000080e */
[----:B------:R-:W2:Y:S07]  /*07f0*/  LDG.E.64 R16, desc[UR4][R8.64] ;  /* 0x0000000408107981 */ /* 0x000eae000c1e1b00 */
[----:B----4-:R-:W-:-:S08]  /*0800*/  DADD R14, R14, R26 ;  /* 0x000000000e0e7229 */ /* 0x010fd0000000001a */
[----:B------:R-:W-:Y:S02]  /*0810*/  DADD R18, R18, R14 ;  /* 0x0000000012127229 */ /* 0x000fe4000000000e */
[----:B------:R-:W2:Y:S02]  /*0820*/  LDG.E.64 R14, desc[UR4][R10.64] ;  /* 0x000000040a0e7981 */ /* 0x000ea4000c1e1b00 */
[----:B--2---:R-:W-:Y:S01]  /*0830*/  DADD R16, R16, -R14 ;  /* 0x0000000010107229 */ /* 0x004fe2000000080e */
[----:B------:R-:W0:Y:S07]  /*0840*/  LDC.64 R14, c[0x0][0x388] ;  /* 0x0000e200ff0e7b82 */ /* 0x000e2e0000000a00 */
[----:B-----5:R-:W-:-:S02]  /*0850*/  DFMA R18, -R12, R16, R18 ;  /* 0x000000100c12722b */ /* 0x020fc40000000112 */
[----:B------:R-:W1:Y:S01]  /*0860*/  LDC.64 R16, c[0x0][0x3a8] ;  /* 0x0000ea00ff107b82 */ /* 0x000e620000000a00 */
[----:B0-----:R-:W-:-:S05]  /*0870*/  IMAD.WIDE R26, R2, 0x8, R14 ;  /* 0x00000008021a7825 */ /* 0x001fca00078e020e */
[----:B------:R0:W-:Y:S04]  /*0880*/  STG.E.64 desc[UR4][R26.64], R18 ;  /* 0x000000121a007986 */ /* 0x0001e8000c101b04 */
[----:B------:R-:W2:Y:S04]  /*0890*/  LDG.E.64 R14, desc[UR4][R20.64] ;  /* 0x00000004140e7981 */ /* 0x000ea8000c1e1b00 */
[----:B-1----:R-:W2:Y:S02]  /*08a0*/  LDG.E.64 R16, desc[UR4][R16.64] ;  /* 0x0000000410107981 */ /* 0x002ea4000c1e1b00 */
[----:B--2---:R-:W-:-:S07]  /*08b0*/  DFMA R14, R18, R16, R14 ;  /* 0x00000010120e722b */ /* 0x004fce000000000e */
[----:B------:R0:W-:Y:S04]  /*08c0*/  STG.E.64 desc[UR4][R20.64], R14 ;  /* 0x0000000e14007986 */ /* 0x0001e8000c101b04 */
.L_x_4:
[----:B------:R-:W1:Y:S01]  /*08d0*/  LDC.64 R12, c[0x0][0x388] ;  /* 0x0000e200ff0c7b82 */ /* 0x000e620000000a00 */
[----:B------:R-:W-:Y:S02]  /*08e0*/  IADD3 R25, PT, PT, R25, -0x2, RZ ;  /* 0xfffffffe19197810 */ /* 0x000fe40007ffe0ff */
[C---:B------:R-:W-:Y:S02]  /*08f0*/  ISETP.NE.AND P3, PT, R0.reuse, RZ, PT ;  /* 0x000000ff0000720c */ /* 0x040fe40003f65270 */
[----:B------:R-:W-:Y:S02]  /*0900*/  ISETP.GE.U32.AND P1, PT, R0, R25, PT ;  /* 0x000000190000720c */ /* 0x000fe40003f26070 */
[----:B------:R-:W-:Y:S01]  /*0910*/  LOP3.LUT P2, RZ, R5, R0, RZ, 0xfc, !PT ;  /* 0x0000000005ff7212 */ /* 0x000fe2000784fcff */
[----:B0-----:R-:W0:Y:S01]  /*0920*/  LDC.64 R18, c[0x0][0x380] ;  /* 0x0000e000ff127b82 */ /* 0x001e220000000a00 */
[----:B------:R-:W-:Y:S02]  /*0930*/  ISETP.NE.OR P3, PT, R3, RZ, !P3 ;  /* 0x000000ff0300720c */ /* 0x000fe40005f65670 */
[----:B------:R-:W-:-:S02]  /*0940*/  ISETP.NE.OR P1, PT, R5, R22, P1 ;  /* 0x000000160500720c */ /* 0x000fc40000f25670 */
[----:B------:R-:W-:Y:S02]  /*0950*/  ISETP.NE.OR P2, PT, R3, R4, P2 ;  /* 0x000000040300720c */ /* 0x000fe40001745670 */
[----:B------:R-:W-:Y:S01]  /*0960*/  PLOP3.LUT P4, PT, P3, P1, PT, 0xf8, 0x8f ;  /* 0x00000000008f781c */ /* 0x000fe20001f83f70 */
[----:B------:R-:W2:Y:S01]  /*0970*/  LDC.64 R16, c[0x0][0x388] ;  /* 0x0000e200ff107b82 */ /* 0x000ea20000000a00 */
[----:B------:R-:W-:-:S04]  /*0980*/  ISETP.EQ.OR P3, PT, R0, RZ, !P0 ;  /* 0x000000ff0000720c */ /* 0x000fc80004762670 */
[----:B------:R-:W-:-:S03]  /*0990*/  PLOP3.LUT P3, PT, P3, P1, PT, 0xf8, 0x8f ;  /* 0x00000000008f781c */ /* 0x000fc60001f63f70 */
[----:B------:R-:W3:Y:S02]  /*09a0*/  LDC.64 R14, c[0x0][0x380] ;  /* 0x0000e000ff0e7b82 */ /* 0x000ee40000000a00 */
[----:B-1----:R-:W-:-:S05]  /*09b0*/  @!P2 IMAD.WIDE R12, R2, 0x8, R12 ;  /* 0x00000008020ca825 */ /* 0x002fca00078e020c */
[----:B------:R1:W-:Y:S01]  /*09c0*/  @!P2 STG.E.64 desc[UR4][R12.64], RZ ;  /* 0x000000ff0c00a986 */ /* 0x0003e2000c101b04 */
[----:B0-----:R-:W-:-:S05]  /*09d0*/  @!P2 IMAD.WIDE R18, R2, 0x8, R18 ;  /* 0x000000080212a825 */ /* 0x001fca00078e0212 */
[----:B------:R1:W-:Y:S01]  /*09e0*/  @!P2 STG.E.64 desc[UR4][R18.64], RZ ;  /* 0x000000ff1200a986 */ /* 0x0003e2000c101b04 */
[----:B--2---:R-:W-:-:S05]  /*09f0*/  @!P4 IMAD.WIDE.U32 R16, R2, 0x8, R16 ;  /* 0x000000080210c825 */ /* 0x004fca00078e0010 */
[----:B------:R1:W-:Y:S01]  /*0a00*/  @!P4 STG.E.64 desc[UR4][R16.64], RZ ;  /* 0x000000ff1000c986 */ /* 0x0003e2000c101b04 */
[----:B---3--:R-:W-:-:S05]  /*0a10*/  @!P4 IMAD.WIDE.U32 R14, R2, 0x8, R14 ;  /* 0x00000008020ec825 */ /* 0x008fca00078e000e */
[----:B------:R1:W-:Y:S01]  /*0a20*/  @!P4 STG.E.64 desc[UR4][R14.64], RZ ;  /* 0x000000ff0e00c986 */ /* 0x0003e2000c101b04 */
[----:B------:R-:W-:Y:S05]  /*0a30*/  @P3 BRA `(.L_x_5) ;  /* 0x0000000000983947 */ /* 0x000fea0003800000 */
[----:B------:R-:W0:Y:S08]  /*0a40*/  LDC R27, c[0x0][0x370] ;  /* 0x0000dc00ff1b7b82 */ /* 0x000e300000000800 */
[----:B-1----:R-:W1:Y:S01]  /*0a50*/  LDC.64 R14, c[0x0][0x380] ;  /* 0x0000e000ff0e7b82 */ /* 0x002e620000000a00 */
[----:B0-----:R-:W-:-:S04]  /*0a60*/  VIADD R27, R27, 0xffffffff ;  /* 0xffffffff1b1b7836 */ /* 0x001fc80000000000 */
[----:B------:R-:W-:Y:S02]  /*0a70*/  IMAD R29, R27, R3, R6 ;  /* 0x000000031b1d7224 */ /* 0x000fe400078e0206 */
[----:B------:R-:W-:Y:S02]  /*0a80*/  IMAD R21, R7, R27, R0 ;  /* 0x0000001b07157224 */ /* 0x000fe400078e0200 */
[----:B-1----:R-:W-:-:S05]  /*0a90*/  IMAD.WIDE R12, R2, 0x8, R14 ;  /* 0x00000008020c7825 */ /* 0x002fca00078e020e */
[----:B------:R-:W2:Y:S01]  /*0aa0*/  LDG.E.64 R18, desc[UR4][R12.64] ;  /* 0x000000040c127981 */ /* 0x000ea2000c1e1b00 */
[----:B------:R-:W-:-:S04]  /*0ab0*/  IMAD.WIDE R28, R29, 0x8, R14 ;  /* 0x000000081d1c7825 */ /* 0x000fc800078e020e */
[----:B------:R-:W-:Y:S01]  /*0ac0*/  IMAD.WIDE R20, R21, 0x8, R14 ;  /* 0x0000000815147825 */ /* 0x000fe200078e020e */
[----:B------:R0:W3:Y:S05]  /*0ad0*/  LDG.E.64 R16, desc[UR4][R28.64] ;  /* 0x000000041c107981 */ /* 0x0000ea000c1e1b00 */
[----:B------:R-:W4:Y:S01]  /*0ae0*/  LDG.E.64 R20, desc[UR4][R20.64] ;  /* 0x0000000414147981 */ /* 0x000f22000c1e1b00 */
[----:B------:R-:W-:Y:S01]  /*0af0*/  LOP3.LUT R26, R23, 0xffff, RZ, 0xc0, !PT ;  /* 0x0000ffff171a7812 */ /* 0x000fe200078ec0ff */
[----:B------:R-:W-:-:S04]  /*0b00*/  IMAD R24, R27, R3, R24 ;  /* 0x000000031b187224 */ /* 0x000fc800078e0218 */
[----:B------:R-:W-:-:S04]  /*0b10*/  IMAD R27, R26, R27, R0 ;  /* 0x0000001b1a1b7224 */ /* 0x000fc800078e0200 */
[----:B0-----:R-:W-:-:S05]  /*0b20*/  IMAD.WIDE R28, R27, 0x8, R14 ;  /* 0x000000081b1c7825 */ /* 0x001fca00078e020e */
[----:B------:R-:W5:Y:S01]  /*0b30*/  LDG.E.64 R26, desc[UR4][R28.64] ;  /* 0x000000041c1a7981 */ /* 0x000f62000c1e1b00 */
[----:B--2---:R-:W-:-:S08]  /*0b40*/  DADD R18, R18, R18 ;  /* 0x0000000012127229 */ /* 0x004fd00000000012 */
[----:B---3--:R-:W-:Y:S02]  /*0b50*/  DADD R16, R16, -R18 ;  /* 0x0000000010107229 */ /* 0x008fe40000000812 */
[----:B----4-:R-:W-:Y:S01]  /*0b60*/  DADD R18, -R18, R20 ;  /* 0x0000000012127229 */ /* 0x010fe20000000114 */
[----:B------:R-:W-:-:S06]  /*0b70*/  IMAD.WIDE R20, R24, 0x8, R14 ;  /* 0x0000000818147825 */ /* 0x000fcc00078e020e */
[----:B------:R-:W2:Y:S01]  /*0b80*/  LDG.E.64 R20, desc[UR4][R20.64] ;  /* 0x0000000414147981 */ /* 0x000ea2000c1e1b00 */
[----:B------:R-:W0:Y:S01]  /*0b90*/  LDC.64 R14, c[0x0][0x3a0] ;  /* 0x0000e800ff0e7b82 */ /* 0x000e220000000a00 */
[----:B-----5:R-:W-:Y:S02]  /*0ba0*/  DADD R26, R18, R26 ;  /* 0x00000000121a7229 */ /* 0x020fe4000000001a */
[----:B------:R-:W3:Y:S04]  /*0bb0*/  LDG.E.64 R18, desc[UR4][R10.64] ;  /* 0x000000040a127981 */ /* 0x000ee8000c1e1b00 */
[----:B0-----:R-:W4:Y:S01]  /*0bc0*/  LDG.E.64 R14, desc[UR4][R14.64] ;  /* 0x000000040e0e7981 */ /* 0x001f22000c1e1b00 */
[----:B--2---:R-:W-:-:S03]  /*0bd0*/  DADD R16, R16, R20 ;  /* 0x0000000010107229 */ /* 0x004fc60000000014 */
[----:B------:R-:W3:Y:S05]  /*0be0*/  LDG.E.64 R20, desc[UR4][R8.64] ;  /* 0x0000000408147981 */ /* 0x000eea000c1e1b00 */
[----:B------:R-:W-:Y:S02]  /*0bf0*/  DADD R26, R16, R26 ;  /* 0x00000000101a7229 */ /* 0x000fe4000000001a */
[----:B------:R-:W0:Y:S02]  /*0c00*/  LDC.64 R16, c[0x0][0x388] ;  /* 0x0000e200ff107b82 */ /* 0x000e240000000a00 */
[----:B0-----:R-:W-:Y:S01]  /*0c10*/  IMAD.WIDE R16, R2, 0x8, R16 ;  /* 0x0000000802107825 */ /* 0x001fe200078e0210 */
[----:B---3--:R-:W-:-:S05]  /*0c20*/  DADD R20, R20, -R18 ;  /* 0x0000000014147229 */ /* 0x008fca0000000812 */
[----:B------:R-:W0:Y:S03]  /*0c30*/  LDC.64 R18, c[0x0][0x3a8] ;  /* 0x0000ea00ff127b82 */ /* 0x000e260000000a00 */
[----:B----4-:R-:W-:-:S07]  /*0c40*/  DFMA R20, -R14, R20, R26 ;  /* 0x000000140e14722b */ /* 0x010fce000000011a */
[----:B------:R2:W-:Y:S04]  /*0c50*/  STG.E.64 desc[UR4][R16.64], R20 ;  /* 0x0000001410007986 */ /* 0x0005e8000c101b04 */
[----:B------:R-:W3:Y:S04]  /*0c60*/  LDG.E.64 R26, desc[UR4][R12.64] ;  /* 0x000000040c1a7981 */ /* 0x000ee8000c1e1b00 */
[----:B0-----:R-:W3:Y:S02]  /*0c70*/  LDG.E.64 R18, desc[UR4][R18.64] ;  /* 0x0000000412127981 */ /* 0x001ee4000c1e1b00 */
[----:B---3--:R-:W-:-:S07]  /*0c80*/  DFMA R26, R20, R18, R26 ;  /* 0x00000012141a722b */ /* 0x008fce000000001a */
[----:B------:R2:W-:Y:S04]  /*0c90*/  STG.E.64 desc[UR4][R12.64], R26 ;  /* 0x0000001a0c007986 */ /* 0x0005e8000c101b04 */
.L_x_5:
[----:B--2---:R-:W0:Y:S01]  /*0ca0*/  LDC.64 R26, c[0x0][0x388] ;  /* 0x0000e200ff1a7b82 */ /* 0x004e220000000a00 */
[C---:B------:R-:W-:Y:S02]  /*0cb0*/  ISETP.NE.AND P2, PT, R3.reuse, R4, PT ;  /* 0x000000040300720c */ /* 0x040fe40003f45270 */
[C---:B------:R-:W-:Y:S02]  /*0cc0*/  ISETP.NE.AND P3, PT, R0.reuse, R25, PT ;  /* 0x000000190000720c */ /* 0x040fe40003f65270 */
[----:B------:R-:W-:Y:S02]  /*0cd0*/  ISETP.EQ.OR P2, PT, R0, RZ, P2 ;  /* 0x000000ff0000720c */ /* 0x000fe40001742670 */
[----:B------:R-:W-:Y:S01]  /*0ce0*/  ISETP.NE.OR P4, PT, R3, RZ, P3 ;  /* 0x000000ff0300720c */ /* 0x000fe20001f85670 */
[----:B------:R-:W2:Y:S01]  /*0cf0*/  LDC.64 R20, c[0x0][0x380] ;  /* 0x0000e000ff147b82 */ /* 0x000ea20000000a00 */
[----:B------:R-:W-:Y:S02]  /*0d00*/  PLOP3.LUT P1, PT, P2, P1, PT, 0xf8, 0x8f ;  /* 0x00000000008f781c */ /* 0x000fe40001723f70 */
[----:B------:R-:W-:-:S02]  /*0d10*/  ISETP.NE.OR P2, PT, R5, R22, P4 ;  /* 0x000000160500720c */ /* 0x000fc40002745670 */
[----:B------:R-:W-:Y:S02]  /*0d20*/  ISETP.NE.OR P3, PT, R3, R4, P3 ;  /* 0x000000040300720c */ /* 0x000fe40001f65670 */
[----:B------:R-:W-:Y:S01]  /*0d30*/  ISETP.NE.AND P5, PT, R0, R25, PT ;  /* 0x000000190000720c */ /* 0x000fe20003fa5270 */
[----:B-1----:R-:W1:Y:S01]  /*0d40*/  LDC.64 R18, c[0x0][0x388] ;  /* 0x0000e200ff127b82 */ /* 0x002e620000000a00 */
[CC--:B------:R-:W-:Y:S02]  /*0d50*/  ISETP.NE.OR P4, PT, R5.reuse, R22.reuse, P3 ;  /* 0x000000160500720c */ /* 0x0c0fe40001f85670 */
[----:B------:R-:W-:-:S04]  /*0d60*/  ISETP.EQ.AND P3, PT, R5, R22, !P5 ;  /* 0x000000160500720c */ /* 0x000fc80006f62270 */
[----:B------:R-:W-:Y:S01]  /*0d70*/  PLOP3.LUT P3, PT, P0, P3, PT, 0x80, 0x8 ;  /* 0x000000000008781c */ /* 0x000fe20000767070 */
[----:B------:R-:W3:Y:S01]  /*0d80*/  LDC.64 R16, c[0x0][0x380] ;  /* 0x0000e000ff107b82 */ /* 0x000ee20000000a00 */
[----:B0-----:R-:W-:-:S05]  /*0d90*/  @!P1 IMAD.WIDE R26, R2, 0x8, R26 ;  /* 0x00000008021a9825 */ /* 0x001fca00078e021a */
[----:B------:R0:W-:Y:S01]  /*0da0*/  @!P1 STG.E.64 desc[UR4][R26.64], RZ ;  /* 0x000000ff1a009986 */ /* 0x0001e2000c101b04 */
[C---:B--2---:R-:W-:Y:S01]  /*0db0*/  @!P1 IMAD.WIDE R20, R2.reuse, 0x8, R20 ;  /* 0x0000000802149825 */ /* 0x044fe200078e0214 */
[----:B------:R-:W2:Y:S04]  /*0dc0*/  LDC.64 R12, c[0x0][0x388] ;  /* 0x0000e200ff0c7b82 */ /* 0x000ea80000000a00 */
[----:B------:R0:W-:Y:S01]  /*0dd0*/  @!P1 STG.E.64 desc[UR4][R20.64], RZ ;  /* 0x000000ff14009986 */ /* 0x0001e2000c101b04 */
[----:B-1----:R-:W-:-:S03]  /*0de0*/  @!P2 IMAD.WIDE.U32 R18, R2, 0x8, R18 ;  /* 0x000000080212a825 */ /* 0x002fc600078e0012 */
[----:B------:R-:W1:Y:S02]  /*0df0*/  LDC.64 R14, c[0x0][0x380] ;  /* 0x0000e000ff0e7b82 */ /* 0x000e640000000a00 */
[----:B------:R0:W-:Y:S01]  /*0e00*/  @!P2 STG.E.64 desc[UR4][R18.64], RZ ;  /* 0x000000ff1200a986 */ /* 0x0001e2000c101b04 */
[----:B---3--:R-:W-:-:S05]  /*0e10*/  @!P2 IMAD.WIDE.U32 R16, R2, 0x8, R16 ;  /* 0x000000080210a825 */ /* 0x008fca00078e0010 */
[----:B------:R0:W-:Y:S01]  /*0e20*/  @!P2 STG.E.64 desc[UR4][R16.64], RZ ;  /* 0x000000ff1000a986 */ /* 0x0001e2000c101b04 */
[----:B--2---:R-:W-:-:S04]  /*0e30*/  @!P4 IMAD.WIDE R12, R2, 0x8, R12 ;  /* 0x00000008020cc825 */ /* 0x004fc800078e020c */
[----:B-1----:R-:W-:Y:S01]  /*0e40*/  @!P4 IMAD.WIDE R14, R2, 0x8, R14 ;  /* 0x00000008020ec825 */ /* 0x002fe200078e020e */
[----:B0-----:R-:W-:Y:S06]  /*0e50*/  @!P3 BRA `(.L_x_6) ;  /* 0x000000000088b947 */ /* 0x001fec0003800000 */
[----:B------:R-:W0:Y:S08]  /*0e60*/  LDC R21, c[0x0][0x370] ;  /* 0x0000dc00ff157b82 */ /* 0x000e300000000800 */
[----:B------:R-:W1:Y:S01]  /*0e70*/  LDC.64 R18, c[0x0][0x380] ;  /* 0x0000e000ff127b82 */ /* 0x000e620000000a00 */
[----:B------:R-:W-:Y:S01]  /*0e80*/  LOP3.LUT R27, R23, 0xffff, RZ, 0xc0, !PT ;  /* 0x0000ffff171b7812 */ /* 0x000fe200078ec0ff */
[----:B------:R-:W2:Y:S04]  /*0e90*/  LDG.E.64 R8, desc[UR4][R8.64] ;  /* 0x0000000408087981 */ /* 0x000ea8000c1e1b00 */
[----:B------:R-:W2:Y:S01]  /*0ea0*/  LDG.E.64 R10, desc[UR4][R10.64] ;  /* 0x000000040a0a7981 */ /* 0x000ea2000c1e1b00 */
[----:B0-----:R-:W-:-:S05]  /*0eb0*/  IADD3 R21, PT, PT, R21, -0x1, RZ ;  /* 0xffffffff15157810 */ /* 0x001fca0007ffe0ff */
[----:B------:R-:W-:Y:S02]  /*0ec0*/  IMAD R25, R7, R21, R0 ;  /* 0x0000001507197224 */ /* 0x000fe400078e0200 */
[----:B-1----:R-:W-:-:S05]  /*0ed0*/  IMAD.WIDE R4, R2, 0x8, R18 ;  /* 0x0000000802047825 */ /* 0x002fca00078e0212 */
[----:B------:R-:W3:Y:S01]  /*0ee0*/  LDG.E.64 R16, desc[UR4][R4.64] ;  /* 0x0000000404107981 */ /* 0x000ee2000c1e1b00 */
[----:B------:R-:W-:Y:S01]  /*0ef0*/  IMAD.WIDE R24, R25, 0x8, R18 ;  /* 0x0000000819187825 */ /* 0x000fe200078e0212 */
[----:B------:R-:W0:Y:S03]  /*0f00*/  LDC.64 R22, c[0x0][0x3a0] ;  /* 0x0000e800ff167b82 */ /* 0x000e260000000a00 */
[----:B------:R-:W-:Y:S02]  /*0f10*/  IMAD R3, R21, R3, R6 ;  /* 0x0000000315037224 */ /* 0x000fe400078e0206 */
[----:B------:R-:W-:Y:S01]  /*0f20*/  IMAD R27, R27, R21, R0 ;  /* 0x000000151b1b7224 */ /* 0x000fe200078e0200 */
[----:B------:R-:W4:Y:S01]  /*0f30*/  LDG.E.64 R6, desc[UR4][R24.64] ;  /* 0x0000000418067981 */ /* 0x000f22000c1e1b00 */
[----:B------:R-:W-:-:S04]  /*0f40*/  IMAD.WIDE R20, R3, 0x8, R18 ;  /* 0x0000000803147825 */ /* 0x000fc800078e0212 */
[----:B------:R-:W-:Y:S02]  /*0f50*/  IMAD.WIDE R18, R27, 0x8, R18 ;  /* 0x000000081b127825 */ /* 0x000fe400078e0212 */
[----:B------:R-:W5:Y:S04]  /*0f60*/  LDG.E.64 R20, desc[UR4][R20.64] ;  /* 0x0000000414147981 */ /* 0x000f68000c1e1b00 */
[----:B------:R-:W2:Y:S04]  /*0f70*/  LDG.E.64 R18, desc[UR4][R18.64] ;  /* 0x0000000412127981 */ /* 0x000ea8000c1e1b00 */
[----:B0-----:R-:W2:Y:S01]  /*0f80*/  LDG.E.64 R22, desc[UR4][R22.64] ;  /* 0x0000000416167981 */ /* 0x001ea2000c1e1b00 */
[----:B---3--:R-:W-:-:S08]  /*0f90*/  DADD R26, R16, R16 ;  /* 0x00000000101a7229 */ /* 0x008fd00000000010 */
[----:B----4-:R-:W-:Y:S01]  /*0fa0*/  DADD R26, R6, -R26 ;  /* 0x00000000061a7229 */ /* 0x010fe2000000081a */
[----:B------:R-:W0:Y:S01]  /*0fb0*/  LDC.64 R6, c[0x0][0x388] ;  /* 0x0000e200ff067b82 */ /* 0x000e220000000a00 */
[----:B-----5:R-:W-:-:S07]  /*0fc0*/  DADD R24, R20, -R16 ;  /* 0x0000000014187229 */ /* 0x020fce0000000810 */
[----:B------:R-:W1:Y:S01]  /*0fd0*/  LDC.64 R16, c[0x0][0x3a8] ;  /* 0x0000ea00ff107b82 */ /* 0x000e620000000a00 */
[----:B--2---:R-:W-:Y:S02]  /*0fe0*/  DADD R26, R26, R18 ;  /* 0x000000001a1a7229 */ /* 0x004fe40000000012 */
[----:B------:R-:W-:-:S06]  /*0ff0*/  DADD R20, R8, -R10 ;  /* 0x0000000008147229 */ /* 0x000fcc000000080a */
[----:B------:R-:W-:-:S08]  /*1000*/  DADD R24, R24, R26 ;  /* 0x0000000018187229 */ /* 0x000fd0000000001a */
[----:B------:R-:W-:Y:S01]  /*1010*/  DFMA R20, -R22, R20, R24 ;  /* 0x000000141614722b */ /* 0x000fe20000000118 */
[----:B0-----:R-:W-:-:S06]  /*1020*/  IMAD.WIDE R6, R2, 0x8, R6 ;  /* 0x0000000802067825 */ /* 0x001fcc00078e0206 */
[----:B------:R0:W-:Y:S04]  /*1030*/  STG.E.64 desc[UR4][R6.64], R20 ;  /* 0x0000001406007986 */ /* 0x0001e8000c101b04 */
[----:B------:R-:W2:Y:S04]  /*1040*/  LDG.E.64 R2, desc[UR4][R4.64] ;  /* 0x0000000404027981 */ /* 0x000ea8000c1e1b00 */
[----:B-1----:R-:W2:Y:S02]  /*1050*/  LDG.E.64 R16, desc[UR4][R16.64] ;  /* 0x0000000410107981 */ /* 0x002ea4000c1e1b00 */
[----:B--2---:R-:W-:-:S07]  /*1060*/  DFMA R2, R20, R16, R2 ;  /* 0x000000101402722b */ /* 0x004fce0000000002 */
[----:B------:R0:W-:Y:S04]  /*1070*/  STG.E.64 desc[UR4][R4.64], R2 ;  /* 0x0000000204007986 */ /* 0x0001e8000c101b04 */
.L_x_6:
[----:B------:R-:W-:Y:S04]  /*1080*/  @!P4 STG.E.64 desc[UR4][R12.64], RZ ;  /* 0x000000ff0c00c986 */ /* 0x000fe8000c101b04 */
[----:B------:R-:W-:Y:S01]  /*1090*/  @!P4 STG.E.64 desc[UR4][R14.64], RZ ;  /* 0x000000ff0e00c986 */ /* 0x000fe2000c101b04 */
[----:B------:R-:W-:Y:S06]  /*10a0*/  BAR.SYNC.DEFER_BLOCKING 0x0 ;  /* 0x0000000000007b1d */ /* 0x000fec0000010000 */
[----:B------:R-:W-:Y:S05]  /*10b0*/  EXIT ;  /* 0x000000000000794d */ /* 0x000fea0003800000 */
        .weak           $__internal_1_$__cuda_sm20_rem_u16
        .type           $__internal_1_$__cuda_sm20_rem_u16,@function
        .size           $__internal_1_$__cuda_sm20_rem_u16,(.L_x_19 - $__internal_1_$__cuda_sm20_rem_u16)
$__internal_1_$__cuda_sm20_rem_u16:
        /* <DEDUP_REMOVED lines=12> */
[----:B------:R-:W-:Y:S01]  /*1180*/  FMUL.RZ R15, R10, R11 ;  /* 0x0000000b0a0f7220 */ /* 0x000fe2000040c000 */
[----:B------:R-:W-:-:S05]  /*1190*/  HFMA2 R11, -RZ, RZ, 0, 0 ;  /* 0x00000000ff0b7431 */ /* 0x000fca00000001ff */
[----:B------:R-:W0:Y:S02]  /*11a0*/  F2I.U32.TRUNC.NTZ R15, R15 ;  /* 0x0000000f000f7305 */ /* 0x000e24000020f000 */
[----:B0-----:R-:W-:-:S04]  /*11b0*/  LOP3.LUT R10, R15, 0xffff, RZ, 0xc0, !PT ;  /* 0x0000ffff0f0a7812 */ /* 0x001fc800078ec0ff */
[----:B------:R-:W-:-:S05]  /*11c0*/  IADD3 R10, PT, PT, -R10, RZ, RZ ;  /* 0x000000ff0a0a7210 */ /* 0x000fca0007ffe1ff */
[----:B------:R-:W-:Y:S01]  /*11d0*/  IMAD R23, R23, R10, R12 ;  /* 0x0000000a17177224 */ /* 0x000fe200078e020c */
[----:B------:R-:W-:Y:S01]  /*11e0*/  MOV R10, R16 ;  /* 0x00000010000a7202 */ /* 0x000fe20000000f00 */
[----:B------:R-:W-:-:S03]  /*11f0*/  @!P2 IMAD.MOV.U32 R23, RZ, RZ, -0x1 ;  /* 0xffffffffff17a424 */ /* 0x000fc600078e00ff */
[----:B------:R-:W-:Y:S05]  /*1200*/  RET.REL.NODEC R10 `(_Z8update_vPdS_S_S_S_S_i) ;  /* 0xffffffec0a7c7950 */ /* 0x000fea0003c3ffff */
.L_x_7:
        /* <DEDUP_REMOVED lines=15> */
.L_x_19:


//--------------------- .text._Z8update_uPdS_S_S_S_S_i --------------------------
	.section	.text._Z8update_uPdS_S_S_S_S_i,"ax",@progbits
	.align	128
        .global         _Z8update_uPdS_S_S_S_S_i
        .type           _Z8update_uPdS_S_S_S_S_i,@function
        .size           _Z8update_uPdS_S_S_S_S_i,(.L_x_20 - _Z8update_uPdS_S_S_S_S_i)
        .other          _Z8update_uPdS_S_S_S_S_i,@"STO_CUDA_ENTRY STV_DEFAULT"
_Z8update_uPdS_S_S_S_S_i:
.text._Z8update_uPdS_S_S_S_S_i:
[----:B------:R-:W-:Y:S01]  /*0000*/  LDC R1, c[0x0][0x37c] ;  /* 0x0000df00ff017b82 */ /* 0x000fe20000000800 */
[----:B------:R-:W0:Y:S07]  /*0010*/  LDCU UR21, c[0x0][0x370] ;  /* 0x00006e00ff1577ac */ /* 0x000e2e0008000800 */
[----:B------:R-:W1:Y:S01]  /*0020*/  S2UR UR27, SR_CTAID.X ;  /* 0x00000000001b79c3 */ /* 0x000e620000002500 */
[----:B------:R-:W-:Y:S01]  /*0030*/  MOV R4, 0x2d0 ;  /* 0x000002d000047802 */ /* 0x000fe20000000f00 */
[----:B------:R-:W-:Y:S01]  /*0040*/  UMOV UR4, URZ ;  /* 0x000000ff00047c82 */ /* 0x000fe20008000000 */
[----:B------:R-:W2:Y:S05]  /*0050*/  LDCU UR17, c[0x0][0x374] ;  /* 0x00006e80ff1177ac */ /* 0x000eaa0008000800 */
[----:B------:R-:W3:Y:S01]  /*0060*/  S2UR UR28, SR_CTAID.Y ;  /* 0x00000000001c79c3 */ /* 0x000ee20000002600 */
[----:B0-----:R-:W0:Y:S01]  /*0070*/  I2F.U32.RP R0, UR21 ;  /* 0x0000001500007d06 */ /* 0x001e220008209000 */
[----:B-1----:R-:W-:-:S02]  /*0080*/  UIADD3 UR13, UPT, UPT, UR27, 0x1, URZ ;  /* 0x000000011b0d7890 */ /* 0x002fc4000fffe0ff */
[----:B------:R-:W-:-:S05]  /*0090*/  UIADD3 UR8, UPT, UPT, UR21, -0x1, UR27 ;  /* 0xffffffff15087890 */ /* 0x000fca000fffe01b */
[----:B0-----:R-:W0:Y:S01]  /*00a0*/  MUFU.RCP R0, R0 ;  /* 0x0000000000007308 */ /* 0x001e220000001000 */
[----:B---3--:R-:W-:Y:S02]  /*00b0*/  UIADD3 UR9, UPT, UPT, UR27, UR28, URZ ;  /* 0x0000001c1b097290 */ /* 0x008fe4000fffe0ff */
[----:B------:R-:W-:Y:S02]  /*00c0*/  UIMAD UR10, UR28, UR21, URZ ;  /* 0x000000151c0a72a4 */ /* 0x000fe4000f8e02ff */
[----:B------:R-:W-:Y:S02]  /*00d0*/  ULOP3.LUT UR9, UR9, 0x1, URZ, 0xc0, !UPT ;  /* 0x0000000109097892 */ /* 0x000fe4000f8ec0ff */
[----:B------:R-:W-:Y:S01]  /*00e0*/  UIADD3 UR26, UPT, UPT, UR10, UR27, URZ ;  /* 0x0000001b0a1a7290 */ /* 0x000fe2000fffe0ff */
[----:B0-----:R-:W-:-:S06]  /*00f0*/  VIADD R2, R0, 0xffffffe ;  /* 0x0ffffffe00027836 */ /* 0x001fcc0000000000 */
[----:B------:R-:W0:Y:S02]  /*0100*/  F2I.FTZ.U32.TRUNC.NTZ R2, R2 ;  /* 0x0000000200027305 */ /* 0x000e24000021f000 */
[----:B0-----:R-:W-:-:S13]  /*0110*/  R2UR UR5, R2 ;  /* 0x00000000020572ca */ /* 0x001fda00000e0000 */
[----:B------:R-:W-:-:S04]  /*0120*/  UIADD3 UR6, UPT, UPT, URZ, -UR5, URZ ;  /* 0x80000005ff067290 */ /* 0x000fc8000fffe0ff */
[----:B------:R-:W-:-:S04]  /*0130*/  UIMAD UR6, UR6, UR21, URZ ;  /* 0x00000015060672a4 */ /* 0x000fc8000f8e02ff */
[----:B------:R-:W-:-:S07]  /*0140*/  UIMAD.WIDE.U32 UR4, UR5, UR6, UR4 ;  /* 0x00000006050472a5 */ /* 0x000fce000f8e0004 */
[----:B------:R-:W-:Y:S02]  /*0150*/  UMOV UR6, UR5 ;  /* 0x0000000500067c82 */ /* 0x000fe40008000000 */
[----:B------:R-:W-:Y:S02]  /*0160*/  UIMAD.WIDE.U32 UR4, UR6, UR13, URZ ;  /* 0x0000000d060472a5 */ /* 0x000fe4000f8e00ff */
[----:B------:R-:W-:Y:S02]  /*0170*/  UIMAD.WIDE.U32 UR6, UR6, UR8, URZ ;  /* 0x00000008060672a5 */ /* 0x000fe4000f8e00ff */
[----:B------:R-:W-:Y:S02]  /*0180*/  UIADD3 UR5, UPT, UPT, -UR5, URZ, URZ ;  /* 0x000000ff05057290 */ /* 0x000fe4000fffe1ff */
[----:B------:R-:W-:Y:S02]  /*0190*/  UIADD3 UR7, UPT, UPT, -UR7, URZ, URZ ;  /* 0x000000ff07077290 */ /* 0x000fe4000fffe1ff */
[----:B------:R-:W-:-:S02]  /*01a0*/  UIMAD UR12, UR21, UR5, UR13 ;  /* 0x00000005150c72a4 */ /* 0x000fc4000f8e020d */
[----:B------:R-:W-:Y:S02]  /*01b0*/  UIMAD UR4, UR21, UR7, UR8 ;  /* 0x00000007150472a4 */ /* 0x000fe4000f8e0208 */
[----:B------:R-:W-:Y:S02]  /*01c0*/  UISETP.GE.U32.AND UP0, UPT, UR12, UR21, UPT ;  /* 0x000000150c00728c */ /* 0x000fe4000bf06070 */
[----:B------:R-:W-:Y:S02]  /*01d0*/  UISETP.GE.U32.AND UP1, UPT, UR4, UR21, UPT ;  /* 0x000000150400728c */ /* 0x000fe4000bf26070 */
[----:B------:R-:W-:Y:S02]  /*01e0*/  ULOP3.LUT UR8, URZ, UR21, URZ, 0x33, !UPT ;  /* 0x00000015ff087292 */ /* 0x000fe4000f8e33ff */
[----:B------:R-:W-:Y:S02]  /*01f0*/  UIADD3 UR5, UPT, UPT, UR28, 0x1, URZ ;  /* 0x000000011c057890 */ /* 0x000fe4000fffe0ff */
[----:B--2---:R-:W-:-:S02]  /*0200*/  ULOP3.LUT UR6, UR17, 0xffff, URZ, 0xc0, !UPT ;  /* 0x0000ffff11067892 */ /* 0x004fc4000f8ec0ff */
[----:B------:R-:W-:Y:S02]  /*0210*/  ULOP3.LUT UR5, UR5, 0xffff, URZ, 0xc0, !UPT ;  /* 0x0000ffff05057892 */ /* 0x000fe4000f8ec0ff */
[----:B------:R-:W-:Y:S02]  /*0220*/  @UP0 UIADD3 UR12, UPT, UPT, UR12, -UR21, URZ ;  /* 0x800000150c0c0290 */ /* 0x000fe4000fffe0ff */
[----:B------:R-:W-:Y:S02]  /*0230*/  @UP1 UIADD3 UR4, UPT, UPT, UR4, -UR21, URZ ;  /* 0x8000001504041290 */ /* 0x000fe4000fffe0ff */
[----:B------:R-:W-:Y:S02]  /*0240*/  UISETP.GE.U32.AND UP0, UPT, UR12, UR21, UPT ;  /* 0x000000150c00728c */ /* 0x000fe4000bf06070 */
[----:B------:R-:W-:Y:S02]  /*0250*/  UISETP.GE.U32.AND UP2, UPT, UR4, UR21, UPT ;  /* 0x000000150400728c */ /* 0x000fe4000bf46070 */
[----:B------:R-:W-:-:S07]  /*0260*/  UISETP.NE.U32.AND UP1, UPT, UR21, URZ, UPT ;  /* 0x000000ff1500728c */ /* 0x000fce000bf25070 */
[----:B------:R-:W-:Y:S02]  /*0270*/  @UP0 UIADD3 UR12, UPT, UPT, UR12, -UR21, URZ ;  /* 0x800000150c0c0290 */ /* 0x000fe4000fffe0ff */
[----:B------:R-:W-:Y:S02]  /*0280*/  @UP2 UIADD3 UR4, UPT, UPT, UR4, -UR21, URZ ;  /* 0x8000001504042290 */ /* 0x000fe4000fffe0ff */
[----:B------:R-:W-:Y:S02]  /*0290*/  USEL UR12, UR8, UR12, !UP1 ;  /* 0x0000000c080c7287 */ /* 0x000fe4000c800000 */
[----:B------:R-:W-:Y:S02]  /*02a0*/  USEL UR8, UR8, UR4, !UP1 ;  /* 0x0000000408087287 */ /* 0x000fe4000c800000 */
[----:B------:R-:W-:-:S12]  /*02b0*/  UIADD3 UR11, UPT, UPT, UR10, UR12, URZ ;  /* 0x0000000c0a0b7290 */ /* 0x000fd8000fffe0ff */
[----:B------:R-:W-:Y:S05]  /*02c0*/  CALL.REL.NOINC `($__internal_2_$__cuda_sm20_rem_u16) ;  /* 0x0000001c00e47944 */ /* 0x000fea0003c00000 */
[----:B------:R-:W-:Y:S01]  /*02d0*/  UIADD3 UR16, UPT, UPT, UR21, 0x1, URZ ;  /* 0x0000000115107890 */ /* 0x000fe2000fffe0ff */
[----:B------:R-:W0:Y:S01]  /*02e0*/  I2F.U32.RP R0, UR17 ;  /* 0x0000001100007d06 */ /* 0x000e220008209000 */
[----:B------:R-:W-:Y:S01]  /*02f0*/  UMOV UR6, URZ ;  /* 0x000000ff00067c82 */ /* 0x000fe20008000000 */
[----:B------:R-:W1:Y:S01]  /*0300*/  LDCU UR29, c[0x0][0x3b0] ;  /* 0x00007600ff1d77ac */ /* 0x000e620008000800 */
[----:B------:R-:W-:-:S05]  /*0310*/  UIADD3 UR4, UPT, UPT, URZ, -UR16, URZ ;  /* 0x80000010ff047290 */ /* 0x000fca000fffe0ff */
[----:B------:R-:W2:Y:S01]  /*0320*/  I2F.U32.RP R3, UR16 ;  /* 0x0000001000037d06 */ /* 0x000ea20008209000 */
[----:B------:R-:W-:Y:S01]  /*0330*/  UISETP.NE.U32.AND UP2, UPT, UR17, URZ, UPT ;  /* 0x000000ff1100728c */ /* 0x000fe2000bf45070 */
[----:B------:R-:W3:Y:S06]  /*0340*/  LDCU.64 UR24, c[0x0][0x358] ;  /* 0x00006b00ff1877ac */ /* 0x000eec0008000a00 */
[----:B0-----:R-:W0:Y:S08]  /*0350*/  MUFU.RCP R0, R0 ;  /* 0x0000000000007308 */ /* 0x001e300000001000 */
[----:B--2---:R-:W2:Y:S01]  /*0360*/  MUFU.RCP R3, R3 ;  /* 0x0000000300037308 */ /* 0x004ea20000001000 */
[----:B0-----:R-:W-:-:S07]  /*0370*/  VIADD R2, R0, 0xffffffe ;  /* 0x0ffffffe00027836 */ /* 0x001fce0000000000 */
[----:B------:R-:W0:Y:S01]  /*0380*/  F2I.FTZ.U32.TRUNC.NTZ R2, R2 ;  /* 0x0000000200027305 */ /* 0x000e22000021f000 */
[----:B--2---:R-:W-:-:S07]  /*0390*/  IADD3 R4, PT, PT, R3, 0xffffffe, RZ ;  /* 0x0ffffffe03047810 */ /* 0x004fce0007ffe0ff */
[----:B------:R-:W2:Y:S01]  /*03a0*/  F2I.FTZ.U32.TRUNC.NTZ R4, R4 ;  /* 0x0000000400047305 */ /* 0x000ea2000021f000 */
[----:B0-----:R-:W-:Y:S02]  /*03b0*/  R2UR UR5, R2 ;  /* 0x00000000020572ca */ /* 0x001fe400000e0000 */
[----:B------:R-:W0:Y:S01]  /*03c0*/  LDC.64 R2, c[0x4][RZ] ;  /* 0x01000000ff027b82 */ /* 0x000e220000000a00 */
[----:B--2---:R-:W-:-:S10]  /*03d0*/  R2UR UR7, R4 ;  /* 0x00000000040772ca */ /* 0x004fd400000e0000 */
[----:B------:R-:W-:-:S04]  /*03e0*/  UIADD3 UR14, UPT, UPT, URZ, -UR5, URZ ;  /* 0x80000005ff0e7290 */ /* 0x000fc8000fffe0ff */
[----:B------:R-:W-:Y:S02]  /*03f0*/  UIMAD UR14, UR14, UR17, URZ ;  /* 0x000000110e0e72a4 */ /* 0x000fe4000f8e02ff */
[----:B------:R-:W-:-:S04]  /*0400*/  UIMAD UR4, UR4, UR7, URZ ;  /* 0x00000007040472a4 */ /* 0x000fc8000f8e02ff */
[----:B------:R-:W-:-:S03]  /*0410*/  UIMAD.WIDE.U32 UR6, UR7, UR4, UR6 ;  /* 0x00000004070672a5 */ /* 0x000fc6000f8e0006 */
[----:B------:R-:W-:Y:S01]  /*0420*/  UMOV UR4, URZ ;  /* 0x000000ff00047c82 */ /* 0x000fe20008000000 */
[----:B------:R-:W-:Y:S02]  /*0430*/  UIMAD.WIDE.U32 UR6, UR7, UR13, URZ ;  /* 0x0000000d070672a5 */ /* 0x000fe4000f8e00ff */
[----:B------:R-:W-:Y:S02]  /*0440*/  UIMAD.WIDE.U32 UR4, UR5, UR14, UR4 ;  /* 0x0000000e050472a5 */ /* 0x000fe4000f8e0004 */
[----:B------:R-:W-:Y:S02]  /*0450*/  UIADD3 UR14, UPT, UPT, UR17, -0x1, UR28 ;  /* 0xffffffff110e7890 */ /* 0x000fe4000fffe01c */
[----:B------:R-:W-:Y:S02]  /*0460*/  UIADD3 UR7, UPT, UPT, -UR7, URZ, URZ ;  /* 0x000000ff07077290 */ /* 0x000fe4000fffe1ff */
[----:B------:R-:W-:Y:S02]  /*0470*/  UIMAD.WIDE.U32 UR4, UR5, UR14, URZ ;  /* 0x0000000e050472a5 */ /* 0x000fe4000f8e00ff */
[----:B------:R-:W-:-:S02]  /*0480*/  UIMAD UR13, UR16, UR7, UR13 ;  /* 0x00000007100d72a4 */ /* 0x000fc4000f8e020d */
[----:B------:R-:W-:Y:S02]  /*0490*/  UIADD3 UR5, UPT, UPT, -UR5, URZ, URZ ;  /* 0x000000ff05057290 */ /* 0x000fe4000fffe1ff */
[----:B------:R-:W-:Y:S02]  /*04a0*/  UISETP.GE.U32.AND UP1, UPT, UR13, UR16, UPT ;  /* 0x000000100d00728c */ /* 0x000fe4000bf26070 */
[----:B------:R-:W-:Y:S02]  /*04b0*/  UIMAD UR14, UR17, UR5, UR14 ;  /* 0x00000005110e72a4 */ /* 0x000fe4000f8e020e */
[----:B------:R-:W-:Y:S02]  /*04c0*/  ULOP3.LUT UR4, UR15, 0xffff, URZ, 0xc0, !UPT ;  /* 0x0000ffff0f047892 */ /* 0x000fe4000f8ec0ff */
[----:B------:R-:W-:Y:S02]  /*04d0*/  UISETP.GE.U32.AND UP0, UPT, UR14, UR17, UPT ;  /* 0x000000110e00728c */ /* 0x000fe4000bf06070 */
[----:B------:R-:W-:-:S03]  /*04e0*/  UIMAD UR23, UR4, UR21, UR27 ;  /* 0x00000015041772a4 */ /* 0x000fc6000f8e021b */
[----:B------:R-:W-:Y:S02]  /*04f0*/  @UP1 UIADD3 UR13, UPT, UPT, -UR16, UR13, URZ ;  /* 0x0000000d100d1290 */ /* 0x000fe4000fffe1ff */
[----:B------:R-:W-:Y:S02]  /*0500*/  UISETP.NE.U32.AND UP1, UPT, UR16, URZ, UPT ;  /* 0x000000ff1000728c */ /* 0x000fe4000bf25070 */
[----:B------:R-:W-:Y:S02]  /*0510*/  UISETP.GE.U32.AND UP4, UPT, UR13, UR16, UPT ;  /* 0x000000100d00728c */ /* 0x000fe4000bf86070 */
[----:B------:R-:W-:Y:S02]  /*0520*/  @UP0 UIADD3 UR14, UPT, UPT, UR14, -UR17, URZ ;  /* 0x800000110e0e0290 */ /* 0x000fe4000fffe0ff */
[----:B------:R-:W-:Y:S02]  /*0530*/  ULOP3.LUT UP0, URZ, UR28, UR27, URZ, 0xfc, !UPT ;  /* 0x0000001b1cff7292 */ /* 0x000fe4000f80fcff */
[----:B------:R-:W-:-:S02]  /*0540*/  UISETP.GE.U32.AND UP3, UPT, UR14, UR17, UPT ;  /* 0x000000110e00728c */ /* 0x000fc4000bf66070 */
[----:B-1----:R-:W-:-:S03]  /*0550*/  UISETP.NE.OR UP0, UPT, UR9, UR29, UP0 ;  /* 0x0000001d0900728c */ /* 0x002fc60008705670 */
[----:B------:R-:W-:Y:S02]  /*0560*/  @UP4 UIADD3 UR13, UPT, UPT, -UR16, UR13, URZ ;  /* 0x0000000d100d4290 */ /* 0x000fe4000fffe1ff */
[----:B------:R-:W-:-:S04]  /*0570*/  @!UP1 ULOP3.LUT UR13, URZ, UR16, URZ, 0x33, !UPT ;  /* 0x00000010ff0d9292 */ /* 0x000fc8000f8e33ff */
[----:B------:R-:W-:Y:S02]  /*0580*/  @UP3 UIADD3 UR14, UPT, UPT, UR14, -UR17, URZ ;  /* 0x800000110e0e3290 */ /* 0x000fe4000fffe0ff */
[----:B------:R-:W-:Y:S02]  /*0590*/  @!UP2 ULOP3.LUT UR14, URZ, UR17, URZ, 0x33, !UPT ;  /* 0x00000011ff0ea292 */ /* 0x000fe4000f8e33ff */
[----:B------:R-:W-:Y:S02]  /*05a0*/  UIADD3 UR22, UPT, UPT, UR13, UR10, UR28 ;  /* 0x0000000a0d167290 */ /* 0x000fe4000fffe01c */
[----:B------:R-:W-:Y:S01]  /*05b0*/  UIMAD UR16, UR14, UR21, URZ ;  /* 0x000000150e1072a4 */ /* 0x000fe2000f8e02ff */
[----:B0--3--:R-:W-:Y:S11]  /*05c0*/  BRA.U UP0, `(.L_x_8) ;  /* 0x0000000100ac7547 */ /* 0x009ff6000b800000 */
[----:B------:R-:W0:Y:S01]  /*05d0*/  LDCU.128 UR4, c[0x0][0x380] ;  /* 0x00007000ff0477ac */ /* 0x000e220008000c00 */
[----:B------:R-:W1:Y:S01]  /*05e0*/  LDC.64 R10, c[0x0][0x3a0] ;  /* 0x0000e800ff0a7b82 */ /* 0x000e620000000a00 */
[----:B------:R-:W2:Y:S01]  /*05f0*/  LDCU.64 UR14, c[0x0][0x390] ;  /* 0x00007200ff0e77ac */ /* 0x000ea20008000a00 */
[----:B------:R-:W-:Y:S02]  /*0600*/  UIADD3 UR17, UPT, UPT, UR26, UR28, URZ ;  /* 0x0000001c1a117290 */ /* 0x000fe4000fffe0ff */
[----:B0-----:R-:W-:Y:S02]  /*0610*/  UIMAD.WIDE.U32 UR18, UR26, 0x8, UR4 ;  /* 0x000000081a1278a5 */ /* 0x001fe4000f8e0004 */
[----:B------:R-:W-:Y:S02]  /*0620*/  UIMAD.WIDE.U32 UR10, UR11, 0x8, UR4 ;  /* 0x000000080b0a78a5 */ /* 0x000fe4000f8e0004 */
[----:B------:R-:W-:Y:S02]  /*0630*/  UIMAD.WIDE.U32 UR4, UR23, 0x8, UR4 ;  /* 0x00000008170478a5 */ /* 0x000fe4000f8e0004 */
[----:B------:R-:W-:Y:S01]  /*0640*/  IMAD.U32 R4, RZ, RZ, UR18 ;  /* 0x00000012ff047e24 */ /* 0x000fe2000f8e00ff */
[----:B--2---:R-:W-:Y:S01]  /*0650*/  UIMAD.WIDE.U32 UR30, UR22, 0x8, UR14 ;  /* 0x00000008161e78a5 */ /* 0x004fe2000f8e000e */
[----:B------:R-:W-:Y:S01]  /*0660*/  IMAD.U32 R5, RZ, RZ, UR19 ;  /* 0x00000013ff057e24 */ /* 0x000fe2000f8e00ff */
[----:B------:R-:W-:Y:S01]  /*0670*/  MOV R18, UR10 ;  /* 0x0000000a00127c02 */ /* 0x000fe20008000f00 */
[----:B------:R-:W-:Y:S01]  /*0680*/  IMAD.U32 R19, RZ, RZ, UR11 ;  /* 0x0000000bff137e24 */ /* 0x000fe2000f8e00ff */
[----:B------:R-:W-:Y:S01]  /*0690*/  MOV R21, UR5 ;  /* 0x0000000500157c02 */ /* 0x000fe20008000f00 */
[----:B------:R-:W-:Y:S01]  /*06a0*/  IMAD.U32 R20, RZ, RZ, UR4 ;  /* 0x00000004ff147e24 */ /* 0x000fe2000f8e00ff */
[----:B------:R-:W-:Y:S01]  /*06b0*/  UIMAD.WIDE.U32 UR4, UR17, 0x8, UR14 ;  /* 0x00000008110478a5 */ /* 0x000fe2000f8e000e */
[----:B------:R-:W2:Y:S01]  /*06c0*/  LDG.E.64 R4, desc[UR24][R4.64] ;  /* 0x0000001804047981 */ /* 0x000ea2000c1e1b00 */
[----:B------:R-:W-:-:S03]  /*06d0*/  IMAD.U32 R22, RZ, RZ, UR30 ;  /* 0x0000001eff167e24 */ /* 0x000fc6000f8e00ff */
[----:B------:R-:W2:Y:S01]  /*06e0*/  LDG.E.64 R6, desc[UR24][R18.64] ;  /* 0x0000001812067981 */ /* 0x000ea2000c1e1b00 */
[----:B------:R-:W-:Y:S01]  /*06f0*/  MOV R14, UR4 ;  /* 0x00000004000e7c02 */ /* 0x000fe20008000f00 */
[----:B------:R-:W-:Y:S02]  /*0700*/  IMAD.U32 R15, RZ, RZ, UR5 ;  /* 0x00000005ff0f7e24 */ /* 0x000fe4000f8e00ff */
[----:B------:R-:W3:Y:S01]  /*0710*/  LDG.E.64 R8, desc[UR24][R20.64] ;  /* 0x0000001814087981 */ /* 0x000ee2000c1e1b00 */
[----:B------:R-:W-:-:S03]  /*0720*/  IMAD.U32 R23, RZ, RZ, UR31 ;  /* 0x0000001fff177e24 */ /* 0x000fc6000f8e00ff */
[----:B------:R-:W4:Y:S04]  /*0730*/  LDG.E.64 R14, desc[UR24][R14.64] ;  /* 0x000000180e0e7981 */ /* 0x000f28000c1e1b00 */
[----:B------:R-:W4:Y:S04]  /*0740*/  LDG.E.64 R12, desc[UR24][R22.64] ;  /* 0x00000018160c7981 */ /* 0x000f28000c1e1b00 */
[----:B-1----:R-:W5:Y:S01]  /*0750*/  LDG.E.64 R10, desc[UR24][R10.64] ;  /* 0x000000180a0a7981 */ /* 0x002f62000c1e1b00 */
[----:B------:R-:W0:Y:S01]  /*0760*/  LDC.64 R16, c[0x0][0x3a8] ;  /* 0x0000ea00ff107b82 */ /* 0x000e220000000a00 */
[----:B------:R-:W-:Y:S01]  /*0770*/  UIMAD.WIDE.U32 UR6, UR26, 0x8, UR6 ;  /* 0x000000081a0678a5 */ /* 0x000fe2000f8e0006 */
[----:B--2---:R-:W-:-:S02]  /*0780*/  DADD R6, -R4, R6 ;  /* 0x0000000004067229 */ /* 0x004fc40000000106 */
[----:B---3--:R-:W-:-:S08]  /*0790*/  DFMA R8, R4, -3, R8 ;  /* 0xc00800000408782b */ /* 0x008fd00000000008 */
[----:B------:R-:W-:Y:S02]  /*07a0*/  DADD R6, R6, R8 ;  /* 0x0000000006067229 */ /* 0x000fe40000000008 */
[----:B----4-:R-:W-:Y:S01]  /*07b0*/  DADD R12, R12, -R14 ;  /* 0x000000000c0c7229 */ /* 0x010fe2000000080e */
[----:B------:R-:W-:Y:S01]  /*07c0*/  IMAD.U32 R8, RZ, RZ, UR6 ;  /* 0x00000006ff087e24 */ /* 0x000fe2000f8e00ff */
[----:B------:R-:W-:-:S06]  /*07d0*/  MOV R9, UR7 ;  /* 0x0000000700097c02 */ /* 0x000fcc0008000f00 */
[----:B-----5:R-:W-:Y:S01]  /*07e0*/  DFMA R6, -R10, R12, R6 ;  /* 0x0000000c0a06722b */ /* 0x020fe20000000106 */
[----:B------:R-:W-:Y:S01]  /*07f0*/  IMAD.U32 R12, RZ, RZ, UR18 ;  /* 0x00000012ff0c7e24 */ /* 0x000fe2000f8e00ff */
[----:B------:R-:W-:-:S05]  /*0800*/  MOV R13, UR19 ;  /* 0x00000013000d7c02 */ /* 0x000fca0008000f00 */
[----:B------:R1:W-:Y:S04]  /*0810*/  STG.E.64 desc[UR24][R8.64], R6 ;  /* 0x0000000608007986 */ /* 0x0003e8000c101b18 */
[----:B------:R-:W2:Y:S04]  /*0820*/  LDG.E.64 R4, desc[UR24][R12.64] ;  /* 0x000000180c047981 */ /* 0x000ea8000c1e1b00 */
[----:B0-----:R-:W2:Y:S01]  /*0830*/  LDG.E.64 R16, desc[UR24][R16.64] ;  /* 0x0000001810107981 */ /* 0x001ea2000c1e1b00 */
[----:B------:R-:W-:Y:S01]  /*0840*/  IMAD.U32 R10, RZ, RZ, UR18 ;  /* 0x00000012ff0a7e24 */ /* 0x000fe2000f8e00ff */
[----:B------:R-:W-:Y:S01]  /*0850*/  MOV R11, UR19 ;  /* 0x00000013000b7c02 */ /* 0x000fe20008000f00 */
[----:B--2---:R-:W-:-:S07]  /*0860*/  DFMA R4, R6, R16, R4 ;  /* 0x000000100604722b */ /* 0x004fce0000000004 */
[----:B------:R1:W-:Y:S04]  /*0870*/  STG.E.64 desc[UR24][R10.64], R4 ;  /* 0x000000040a007986 */ /* 0x0003e8000c101b18 */
.L_x_8:
[----:B------:R-:W2:Y:S01]  /*0880*/  LDG.E R2, desc[UR24][R2.64] ;  /* 0x0000001802027981 */ /* 0x000ea2000c1e1900 */
[----:B------:R-:W0:Y:S01]  /*0890*/  LDCU.64 UR14, c[0x0][0x380] ;  /* 0x00007000ff0e77ac */ /* 0x000e220008000a00 */
[----:B------:R-:W3:Y:S01]  /*08a0*/  LDCU.64 UR18, c[0x0][0x390] ;  /* 0x00007200ff1277ac */ /* 0x000ee20008000a00 */
[----:B------:R-:W-:Y:S02]  /*08b0*/  UIADD3 UR4, UPT, UPT, UR16, UR27, URZ ;  /* 0x0000001b10047290 */ /* 0x000fe4000fffe0ff */
[----:B------:R-:W-:Y:S02]  /*08c0*/  UIADD3 UR10, UPT, UPT, UR26, UR28, URZ ;  /* 0x0000001c1a0a7290 */ /* 0x000fe4000fffe0ff */
[----:B0-----:R-:W-:Y:S02]  /*08d0*/  UIMAD.WIDE UR4, UR4, 0x8, UR14 ;  /* 0x00000008040478a5 */ /* 0x001fe4000f8e020e */
[----:B------:R-:W-:Y:S02]  /*08e0*/  UIMAD.WIDE UR16, UR23, 0x8, UR14 ;  /* 0x00000008171078a5 */ /* 0x000fe4000f8e020e */
[----:B---3--:R-:W-:-:S02]  /*08f0*/  UIMAD.WIDE UR6, UR22, 0x8, UR18 ;  /* 0x00000008160678a5 */ /* 0x008fc4000f8e0212 */
[----:B------:R-:W-:Y:S01]  /*0900*/  UIMAD.WIDE UR10, UR10, 0x8, UR18 ;  /* 0x000000080a0a78a5 */ /* 0x000fe2000f8e0212 */
[----:B--2---:R-:W-:-:S13]  /*0910*/  R2UR UR20, R2 ;  /* 0x00000000021472ca */ /* 0x004fda00000e0000 */
[----:B------:R-:W-:-:S04]  /*0920*/  UIADD3 UR30, UPT, UPT, UR20, -0x2, URZ ;  /* 0xfffffffe141e7890 */ /* 0x000fc8000fffe0ff */
[----:B------:R-:W-:-:S04]  /*0930*/  UISETP.GE.U32.AND UP0, UPT, UR28, UR30, UPT ;  /* 0x0000001e1c00728c */ /* 0x000fc8000bf06070 */
[----:B------:R-:W-:-:S04]  /*0940*/  UISETP.NE.AND UP0, UPT, UR28, URZ, !UP0 ;  /* 0x000000ff1c00728c */ /* 0x000fc8000c705270 */
[----:B------:R-:W-:-:S04]  /*0950*/  UISETP.NE.OR UP1, UPT, UR27, URZ, !UP0 ;  /* 0x000000ff1b00728c */ /* 0x000fc8000c725670 */
[----:B------:R-:W-:-:S09]  /*0960*/  UISETP.NE.OR UP1, UPT, UR9, UR29, UP1 ;  /* 0x0000001d0900728c */ /* 0x000fd20008f25670 */
[----:B------:R-:W-:Y:S05]  /*0970*/  BRA.U UP1, `(.L_x_9) ;  /* 0x0000000101b47547 */ /* 0x000fea000b800000 */
[----:B------:R-:W-:-:S06]  /*0980*/  UIMAD.WIDE UR22, UR26, 0x8, UR14 ;  /* 0x000000081a1678a5 */ /* 0x000fcc000f8e020e */
[----:B------:R-:W-:Y:S01]  /*0990*/  IMAD.U32 R2, RZ, RZ, UR22 ;  /* 0x00000016ff027e24 */ /* 0x000fe2000f8e00ff */
[----:B------:R-:W-:Y:S01]  /*09a0*/  MOV R3, UR23 ;  /* 0x0000001700037c02 */ /* 0x000fe20008000f00 */
[----:B------:R-:W-:Y:S01]  /*09b0*/  UIMAD UR22, UR28, UR21, UR12 ;  /* 0x000000151c1672a4 */ /* 0x000fe2000f8e020c */
[----:B-1----:R-:W-:Y:S01]  /*09c0*/  IMAD.U32 R8, RZ, RZ, UR4 ;  /* 0x00000004ff087e24 */ /* 0x002fe2000f8e00ff */
[----:B------:R-:W-:-:S03]  /*09d0*/  MOV R9, UR5 ;  /* 0x0000000500097c02 */ /* 0x000fc60008000f00 */
[----:B------:R-:W2:Y:S01]  /*09e0*/  LDG.E.64 R2, desc[UR24][R2.64] ;  /* 0x0000001802027981 */ /* 0x000ea2000c1e1b00 */
[----:B------:R-:W-:Y:S01]  /*09f0*/  UIMAD.WIDE UR22, UR22, 0x8, UR14 ;  /* 0x00000008161678a5 */ /* 0x000fe2000f8e020e */
[----:B------:R-:W0:Y:S02]  /*0a00*/  LDC.64 R14, c[0x0][0x3a0] ;  /* 0x0000e800ff0e7b82 */ /* 0x000e240000000a00 */
[----:B------:R-:W3:Y:S01]  /*0a10*/  LDG.E.64 R8, desc[UR24][R8.64] ;  /* 0x0000001808087981 */ /* 0x000ee2000c1e1b00 */
[----:B------:R-:W-:Y:S01]  /*0a20*/  IMAD.U32 R12, RZ, RZ, UR16 ;  /* 0x00000010ff0c7e24 */ /* 0x000fe2000f8e00ff */
[----:B------:R-:W-:Y:S01]  /*0a30*/  MOV R13, UR17 ;  /* 0x00000011000d7c02 */ /* 0x000fe20008000f00 */
[----:B------:R-:W-:Y:S01]  /*0a40*/  IMAD.U32 R18, RZ, RZ, UR22 ;  /* 0x00000016ff127e24 */ /* 0x000fe2000f8e00ff */
[----:B------:R-:W-:Y:S01]  /*0a50*/  MOV R19, UR23 ;  /* 0x0000001700137c02 */ /* 0x000fe20008000f00 */
[----:B------:R-:W-:Y:S01]  /*0a60*/  IMAD.U32 R16, RZ, RZ, UR10 ;  /* 0x0000000aff107e24 */ /* 0x000fe2000f8e00ff */
[----:B------:R-:W-:-:S02]  /*0a70*/  MOV R17, UR11 ;  /* 0x0000000b00117c02 */ /* 0x000fc40008000f00 */
[----:B------:R-:W4:Y:S01]  /*0a80*/  LDG.E.64 R12, desc[UR24][R12.64] ;  /* 0x000000180c0c7981 */ /* 0x000f22000c1e1b00 */
[----:B------:R-:W-:Y:S01]  /*0a90*/  IMAD.U32 R20, RZ, RZ, UR6 ;  /* 0x00000006ff147e24 */ /* 0x000fe2000f8e00ff */
[----:B------:R-:W-:Y:S01]  /*0aa0*/  MOV R21, UR7 ;  /* 0x0000000700157c02 */ /* 0x000fe20008000f00 */
[----:B------:R-:W1:Y:S01]  /*0ab0*/  LDCU.64 UR22, c[0x0][0x388] ;  /* 0x00007100ff1677ac */ /* 0x000e620008000a00 */
[----:B------:R-:W5:Y:S04]  /*0ac0*/  LDG.E.64 R6, desc[UR24][R18.64] ;  /* 0x0000001812067981 */ /* 0x000f68000c1e1b00 */
[----:B------:R-:W4:Y:S04]  /*0ad0*/  LDG.E.64 R4, desc[UR24][R20.64] ;  /* 0x0000001814047981 */ /* 0x000f28000c1e1b00 */
[----:B------:R-:W4:Y:S04]  /*0ae0*/  LDG.E.64 R16, desc[UR24][R16.64] ;  /* 0x0000001810107981 */ /* 0x000f28000c1e1b00 */
[----:B0-----:R-:W4:Y:S01]  /*0af0*/  LDG.E.64 R14, desc[UR24][R14.64] ;  /* 0x000000180e0e7981 */ /* 0x001f22000c1e1b00 */
[----:B------:R-:W-:-:S02]  /*0b00*/  UIMAD.WIDE UR32, UR26, 0x8, UR14 ;  /* 0x000000081a2078a5 */ /* 0x000fc4000f8e020e */
[----:B-1----:R-:W-:Y:S01]  /*0b10*/  UIMAD.WIDE UR22, UR26, 0x8, UR22 ;  /* 0x000000081a1678a5 */ /* 0x002fe2000f8e0216 */
[----:B--2---:R-:W-:-:S08]  /*0b20*/  DADD R10, R2, R2 ;  /* 0x00000000020a7229 */ /* 0x004fd00000000002 */
[----:B---3--:R-:W-:Y:S02]  /*0b30*/  DADD R8, R8, -R10 ;  /* 0x0000000008087229 */ /* 0x008fe4000000080a */
[----:B------:R-:W0:Y:S01]  /*0b40*/  LDC.64 R10, c[0x0][0x3a8] ;  /* 0x0000ea00ff0a7b82 */ /* 0x000e220000000a00 */
[----:B-----5:R-:W-:-:S05]  /*0b50*/  DADD R6, -R2, R6 ;  /* 0x0000000002067229 */ /* 0x020fca0000000106 */
[----:B----4-:R-:W-:Y:S02]  /*0b60*/  DADD R8, R8, R12 ;  /* 0x0000000008087229 */ /* 0x010fe4000000000c */
[----:B------:R-:W-:-:S06]  /*0b70*/  DADD R4, R4, -R16 ;  /* 0x0000000004047229 */ /* 0x000fcc0000000810 */
[----:B------:R-:W-:Y:S01]  /*0b80*/  DADD R6, R6, R8 ;  /* 0x0000000006067229 */ /* 0x000fe20000000008 */
[----:B------:R-:W-:Y:S01]  /*0b90*/  IMAD.U32 R12, RZ, RZ, UR32 ;  /* 0x00000020ff0c7e24 */ /* 0x000fe2000f8e00ff */
[----:B------:R-:W-:Y:S01]  /*0ba0*/  MOV R9, UR23 ;  /* 0x0000001700097c02 */ /* 0x000fe20008000f00 */
[----:B------:R-:W-:Y:S01]  /*0bb0*/  IMAD.U32 R8, RZ, RZ, UR22 ;  /* 0x00000016ff087e24 */ /* 0x000fe2000f8e00ff */
[----:B------:R-:W-:-:S04]  /*0bc0*/  MOV R13, UR33 ;  /* 0x00000021000d7c02 */ /* 0x000fc80008000f00 */
[----:B------:R-:W-:-:S07]  /*0bd0*/  DFMA R4, -R14, R4, R6 ;  /* 0x000000040e04722b */ /* 0x000fce0000000106 */
[----:B------:R2:W-:Y:S04]  /*0be0*/  STG.E.64 desc[UR24][R8.64], R4 ;  /* 0x0000000408007986 */ /* 0x0005e8000c101b18 */
[----:B------:R-:W3:Y:S04]  /*0bf0*/  LDG.E.64 R2, desc[UR24][R12.64] ;  /* 0x000000180c027981 */ /* 0x000ee8000c1e1b00 */
[----:B0-----:R-:W3:Y:S02]  /*0c00*/  LDG.E.64 R6, desc[UR24][R10.64] ;  /* 0x000000180a067981 */ /* 0x001ee4000c1e1b00 */
[----:B---3--:R-:W-:Y:S01]  /*0c10*/  DFMA R2, R4, R6, R2 ;  /* 0x000000060402722b */ /* 0x008fe20000000002 */
[----:B------:R-:W-:Y:S01]  /*0c20*/  IMAD.U32 R6, RZ, RZ, UR32 ;  /* 0x00000020ff067e24 */ /* 0x000fe2000f8e00ff */
[----:B------:R-:W-:-:S05]  /*0c30*/  MOV R7, UR33 ;  /* 0x0000002100077c02 */ /* 0x000fca0008000f00 */
[----:B------:R2:W-:Y:S04]  /*0c40*/  STG.E.64 desc[UR24][R6.64], R2 ;  /* 0x0000000206007986 */ /* 0x0005e8000c101b18 */
.L_x_9:
[----:B------:R-:W-:-:S04]  /*0c50*/  UISETP.NE.AND UP1, UPT, UR28, UR30, UPT ;  /* 0x0000001e1c00728c */ /* 0x000fc8000bf25270 */
[----:B------:R-:W-:-:S04]  /*0c60*/  UISETP.NE.OR UP2, UPT, UR27, URZ, UP1 ;  /* 0x000000ff1b00728c */ /* 0x000fc80008f45670 */
[----:B------:R-:W-:-:S09]  /*0c70*/  UISETP.NE.OR UP2, UPT, UR9, UR29, UP2 ;  /* 0x0000001d0900728c */ /* 0x000fd20009745670 */
[----:B------:R-:W-:Y:S05]  /*0c80*/  BRA.U UP2, `(.L_x_10) ;  /* 0x0000000102a47547 */ /* 0x000fea000b800000 */
[----:B------:R-:W0:Y:S01]  /*0c90*/  LDCU UR22, c[0x0][0x370] ;  /* 0x00006e00ff1677ac */ /* 0x000e220008000800 */
[----:B-12---:R-:W1:Y:S01]  /*0ca0*/  LDC.64 R6, c[0x0][0x3a0] ;  /* 0x0000e800ff067b82 */ /* 0x006e620000000a00 */
[----:B------:R-:W-:Y:S01]  /*0cb0*/  IMAD.U32 R16, RZ, RZ, UR4 ;  /* 0x00000004ff107e24 */ /* 0x000fe2000f8e00ff */
[----:B------:R-:W-:Y:S01]  /*0cc0*/  MOV R17, UR5 ;  /* 0x0000000500117c02 */ /* 0x000fe20008000f00 */
[----:B------:R-:W-:Y:S01]  /*0cd0*/  UIMAD.WIDE UR30, UR26, 0x8, UR14 ;  /* 0x000000081a1e78a5 */ /* 0x000fe2000f8e020e */
[----:B------:R-:W-:-:S03]  /*0ce0*/  IMAD.U32 R10, RZ, RZ, UR10 ;  /* 0x0000000aff0a7e24 */ /* 0x000fc6000f8e00ff */
[----:B------:R-:W2:Y:S02]  /*0cf0*/  LDG.E.64 R4, desc[UR24][R16.64] ;  /* 0x0000001810047981 */ /* 0x000ea4000c1e1b00 */
[----:B------:R-:W-:Y:S01]  /*0d00*/  IMAD.U32 R12, RZ, RZ, UR30 ;  /* 0x0000001eff0c7e24 */ /* 0x000fe2000f8e00ff */
[----:B------:R-:W-:Y:S01]  /*0d10*/  MOV R13, UR31 ;  /* 0x0000001f000d7c02 */ /* 0x000fe20008000f00 */
[----:B------:R-:W-:Y:S01]  /*0d20*/  IMAD.U32 R18, RZ, RZ, UR6 ;  /* 0x00000006ff127e24 */ /* 0x000fe2000f8e00ff */
[----:B------:R-:W-:-:S04]  /*0d30*/  MOV R11, UR11 ;  /* 0x0000000b000b7c02 */ /* 0x000fc80008000f00 */
[----:B------:R-:W2:Y:S01]  /*0d40*/  LDG.E.64 R12, desc[UR24][R12.64] ;  /* 0x000000180c0c7981 */ /* 0x000ea2000c1e1b00 */
[----:B0-----:R-:W-:Y:S01]  /*0d50*/  UIMAD UR22, UR28, UR22, UR12 ;  /* 0x000000161c1672a4 */ /* 0x001fe2000f8e020c */
[----:B------:R-:W-:Y:S02]  /*0d60*/  MOV R19, UR7 ;  /* 0x0000000700137c02 */ /* 0x000fe40008000f00 */
[----:B------:R-:W3:Y:S01]  /*0d70*/  LDG.E.64 R10, desc[UR24][R10.64] ;  /* 0x000000180a0a7981 */ /* 0x000ee2000c1e1b00 */
[----:B------:R-:W-:-:S03]  /*0d80*/  UIMAD.WIDE UR22, UR22, 0x8, UR14 ;  /* 0x00000008161678a5 */ /* 0x000fc6000f8e020e */
[----:B------:R-:W3:Y:S03]  /*0d90*/  LDG.E.64 R8, desc[UR24][R18.64] ;  /* 0x0000001812087981 */ /* 0x000ee6000c1e1b00 */
[----:B------:R-:W-:Y:S01]  /*0da0*/  IMAD.U32 R14, RZ, RZ, UR22 ;  /* 0x00000016ff0e7e24 */ /* 0x000fe2000f8e00ff */
[----:B------:R-:W-:Y:S01]  /*0db0*/  MOV R15, UR23 ;  /* 0x00000017000f7c02 */ /* 0x000fe20008000f00 */
[----:B-1----:R-:W4:Y:S03]  /*0dc0*/  LDG.E.64 R6, desc[UR24][R6.64] ;  /* 0x0000001806067981 */ /* 0x002f26000c1e1b00 */
[----:B------:R-:W0:Y:S01]  /*0dd0*/  LDCU.64 UR22, c[0x0][0x388] ;  /* 0x00007100ff1677ac */ /* 0x000e220008000a00 */
[----:B------:R-:W5:Y:S01]  /*0de0*/  LDG.E.64 R2, desc[UR24][R14.64] ;  /* 0x000000180e027981 */ /* 0x000f62000c1e1b00 */
[----:B------:R-:W-:-:S02]  /*0df0*/  UIMAD.WIDE UR30, UR26, 0x8, UR14 ;  /* 0x000000081a1e78a5 */ /* 0x000fc4000f8e020e */
[----:B0-----:R-:W-:Y:S01]  /*0e00*/  UIMAD.WIDE UR22, UR26, 0x8, UR22 ;  /* 0x000000081a1678a5 */ /* 0x001fe2000f8e0216 */
[----:B--2---:R-:W-:Y:S02]  /*0e10*/  DFMA R4, R12, -3, R4 ;  /* 0xc00800000c04782b */ /* 0x004fe40000000004 */
[----:B---3--:R-:W-:Y:S02]  /*0e20*/  DADD R8, R8, -R10 ;  /* 0x0000000008087229 */ /* 0x008fe4000000080a */
[----:B-----5:R-:W-:Y:S01]  /*0e30*/  DADD R2, R2, -R12 ;  /* 0x0000000002027229 */ /* 0x020fe2000000080c */
[----:B------:R-:W0:Y:S07]  /*0e40*/  LDC.64 R12, c[0x0][0x3a8] ;  /* 0x0000ea00ff0c7b82 */ /* 0x000e2e0000000a00 */
[----:B------:R-:W-:Y:S01]  /*0e50*/  DADD R2, R2, R4 ;  /* 0x0000000002027229 */ /* 0x000fe20000000004 */
[----:B------:R-:W-:Y:S01]  /*0e60*/  IMAD.U32 R10, RZ, RZ, UR30 ;  /* 0x0000001eff0a7e24 */ /* 0x000fe2000f8e00ff */
[----:B------:R-:W-:-:S06]  /*0e70*/  MOV R11, UR31 ;  /* 0x0000001f000b7c02 */ /* 0x000fcc0008000f00 */
[----:B----4-:R-:W-:Y:S01]  /*0e80*/  DFMA R2, -R6, R8, R2 ;  /* 0x000000080602722b */ /* 0x010fe20000000102 */
[----:B------:R-:W-:Y:S01]  /*0e90*/  IMAD.U32 R8, RZ, RZ, UR22 ;  /* 0x00000016ff087e24 */ /* 0x000fe2000f8e00ff */
[----:B------:R-:W-:-:S05]  /*0ea0*/  MOV R9, UR23 ;  /* 0x0000001700097c02 */ /* 0x000fca0008000f00 */
[----:B------:R3:W-:Y:S04]  /*0eb0*/  STG.E.64 desc[UR24][R8.64], R2 ;  /* 0x0000000208007986 */ /* 0x0007e8000c101b18 */
[----:B------:R-:W2:Y:S04]  /*0ec0*/  LDG.E.64 R4, desc[UR24][R10.64] ;  /* 0x000000180a047981 */ /* 0x000ea8000c1e1b00 */
[----:B0-----:R-:W2:Y:S02]  /*0ed0*/  LDG.E.64 R6, desc[UR24][R12.64] ;  /* 0x000000180c067981 */ /* 0x001ea4000c1e1b00 */
[----:B--2---:R-:W-:Y:S01]  /*0ee0*/  DFMA R4, R2, R6, R4 ;  /* 0x000000060204722b */ /* 0x004fe20000000004 */
[----:B------:R-:W-:Y:S01]  /*0ef0*/  IMAD.U32 R6, RZ, RZ, UR30 ;  /* 0x0000001eff067e24 */ /* 0x000fe2000f8e00ff */
[----:B------:R-:W-:-:S05]  /*0f00*/  MOV R7, UR31 ;  /* 0x0000001f00077c02 */ /* 0x000fca0008000f00 */
[----:B------:R3:W-:Y:S04]  /*0f10*/  STG.E.64 desc[UR24][R6.64], R4 ;  /* 0x0000000406007986 */ /* 0x0007e8000c101b18 */
.L_x_10:
[----:B------:R-:W-:Y:S02]  /*0f20*/  UIADD3 UR32, UPT, UPT, UR20, -0x1, URZ ;  /* 0xffffffff14207890 */ /* 0x000fe4000fffe0ff */
[----:B------:R-:W-:Y:S02]  /*0f30*/  UISETP.NE.AND UP3, UPT, UR27, URZ, UPT ;  /* 0x000000ff1b00728c */ /* 0x000fe4000bf65270 */
[----:B------:R-:W-:Y:S02]  /*0f40*/  UISETP.GE.U32.AND UP2, UPT, UR27, UR32, UPT ;  /* 0x000000201b00728c */ /* 0x000fe4000bf46070 */
[----:B------:R-:W-:Y:S02]  /*0f50*/  UISETP.NE.OR UP3, UPT, UR28, URZ, !UP3 ;  /* 0x000000ff1c00728c */ /* 0x000fe4000df65670 */
[----:B------:R-:W-:-:S04]  /*0f60*/  UISETP.NE.OR UP2, UPT, UR9, UR29, UP2 ;  /* 0x0000001d0900728c */ /* 0x000fc80009745670 */
[----:B------:R-:W-:-:S09]  /*0f70*/  UPLOP3.LUT UP3, UPT, UP3, UP2, UPT, 0xf8, 0x8f ;  /* 0x00000000008f789c */ /* 0x000fd20001f65f70 */
[----:B------:R-:W-:Y:S05]  /*0f80*/  BRA.U UP3, `(.L_x_11) ;  /* 0x0000000103d47547 */ /* 0x000fea000b800000 */
[----:B------:R-:W0:Y:S01]  /*0f90*/  LDCU UR30, c[0x0][0x370] ;  /* 0x00006e00ff1e77ac */ /* 0x000e220008000800 */
[----:B------:R-:W-:-:S06]  /*0fa0*/  UIMAD.WIDE.U32 UR34, UR26, 0x8, UR14 ;  /* 0x000000081a2278a5 */ /* 0x000fcc000f8e000e */
[----:B--23--:R-:W-:Y:S01]  /*0fb0*/  IMAD.U32 R2, RZ, RZ, UR34 ;  /* 0x00000022ff027e24 */ /* 0x00cfe2000f8e00ff */
[----:B------:R-:W-:-:S06]  /*0fc0*/  MOV R3, UR35 ;  /* 0x0000002300037c02 */ /* 0x000fcc0008000f00 */
[----:B------:R-:W2:Y:S01]  /*0fd0*/  LDG.E.64 R2, desc[UR24][R2.64] ;  /* 0x0000001802027981 */ /* 0x000ea2000c1e1b00 */
[----:B0-----:R-:W-:Y:S02]  /*0fe0*/  UIMAD UR22, UR28, UR30, UR8 ;  /* 0x0000001e1c1672a4 */ /* 0x001fe4000f8e0208 */
[----:B------:R-:W-:Y:S02]  /*0ff0*/  UIMAD UR21, UR28, UR30, UR12 ;  /* 0x0000001e1c1572a4 */ /* 0x000fe4000f8e020c */
[----:B------:R-:W-:Y:S02]  /*1000*/  UIMAD.WIDE.U32 UR22, UR22, 0x8, UR14 ;  /* 0x00000008161678a5 */ /* 0x000fe4000f8e000e */
[----:B------:R-:W-:-:S04]  /*1010*/  UIMAD UR30, UR28, UR30, UR28 ;  /* 0x0000001e1c1e72a4 */ /* 0x000fc8000f8e021c */
[----:B-1----:R-:W-:Y:S01]  /*1020*/  IMAD.U32 R6, RZ, RZ, UR22 ;  /* 0x00000016ff067e24 */ /* 0x002fe2000f8e00ff */
[----:B------:R-:W-:Y:S01]  /*1030*/  MOV R7, UR23 ;  /* 0x0000001700077c02 */ /* 0x000fe20008000f00 */
[----:B------:R-:W-:Y:S01]  /*1040*/  UIMAD.WIDE.U32 UR22, UR21, 0x8, UR14 ;  /* 0x00000008151678a5 */ /* 0x000fe2000f8e000e */
[----:B------:R-:W0:Y:S01]  /*1050*/  LDC.64 R14, c[0x0][0x3a0] ;  /* 0x0000e800ff0e7b82 */ /* 0x000e220000000a00 */
[----:B------:R-:W-:Y:S02]  /*1060*/  UIADD3 UR21, UPT, UPT, UR13, UR30, URZ ;  /* 0x0000001e0d157290 */ /* 0x000fe4000fffe0ff */
[----:B------:R-:W-:Y:S01]  /*1070*/  UIADD3 UR31, UPT, UPT, UR26, UR28, URZ ;  /* 0x0000001c1a1f7290 */ /* 0x000fe2000fffe0ff */
[----:B------:R-:W3:Y:S01]  /*1080*/  LDG.E.64 R6, desc[UR24][R6.64] ;  /* 0x0000001806067981 */ /* 0x000ee2000c1e1b00 */
[----:B------:R-:W-:Y:S01]  /*1090*/  IMAD.U32 R10, RZ, RZ, UR22 ;  /* 0x00000016ff0a7e24 */ /* 0x000fe2000f8e00ff */
[----:B------:R-:W-:Y:S01]  /*10a0*/  MOV R11, UR23 ;  /* 0x00000017000b7c02 */ /* 0x000fe20008000f00 */
[----:B------:R-:W-:Y:S01]  /*10b0*/  IMAD.U32 R18, RZ, RZ, UR16 ;  /* 0x00000010ff127e24 */ /* 0x000fe2000f8e00ff */
[----:B------:R-:W-:Y:S01]  /*10c0*/  MOV R19, UR17 ;  /* 0x0000001100137c02 */ /* 0x000fe20008000f00 */
[----:B------:R-:W-:-:S02]  /*10d0*/  UIMAD.WIDE.U32 UR22, UR21, 0x8, UR18 ;  /* 0x00000008151678a5 */ /* 0x000fc4000f8e0012 */
[----:B------:R-:W-:Y:S01]  /*10e0*/  UIMAD.WIDE.U32 UR30, UR31, 0x8, UR18 ;  /* 0x000000081f1e78a5 */ /* 0x000fe2000f8e0012 */
[----:B------:R-:W4:Y:S04]  /*10f0*/  LDG.E.64 R10, desc[UR24][R10.64] ;  /* 0x000000180a0a7981 */ /* 0x000f28000c1e1b00 */
[----:B------:R-:W5:Y:S01]  /*1100*/  LDG.E.64 R12, desc[UR24][R18.64] ;  /* 0x00000018120c7981 */ /* 0x000f62000c1e1b00 */
[----:B------:R-:W-:Y:S01]  /*1110*/  IMAD.U32 R16, RZ, RZ, UR22 ;  /* 0x00000016ff107e24 */ /* 0x000fe2000f8e00ff */
[----:B------:R-:W-:Y:S01]  /*1120*/  MOV R17, UR23 ;  /* 0x0000001700117c02 */ /* 0x000fe20008000f00 */
[----:B------:R-:W-:Y:S01]  /*1130*/  IMAD.U32 R20, RZ, RZ, UR30 ;  /* 0x0000001eff147e24 */ /* 0x000fe2000f8e00ff */
[----:B------:R-:W-:Y:S01]  /*1140*/  MOV R21, UR31 ;  /* 0x0000001f00157c02 */ /* 0x000fe20008000f00 */
[----:B------:R-:W1:Y:S03]  /*1150*/  LDCU.64 UR22, c[0x0][0x388] ;  /* 0x00007100ff1677ac */ /* 0x000e660008000a00 */
[----:B------:R-:W5:Y:S04]  /*1160*/  LDG.E.64 R16, desc[UR24][R16.64] ;  /* 0x0000001810107981 */ /* 0x000f68000c1e1b00 */
[----:B------:R-:W5:Y:S04]  /*1170*/  LDG.E.64 R4, desc[UR24][R20.64] ;  /* 0x0000001814047981 */ /* 0x000f68000c1e1b00 */
[----:B0-----:R-:W5:Y:S01]  /*1180*/  LDG.E.64 R14, desc[UR24][R14.64] ;  /* 0x000000180e0e7981 */ /* 0x001f62000c1e1b00 */
[----:B------:R-:W-:-:S02]  /*1190*/  UIMAD.WIDE.U32 UR30, UR26, 0x8, UR14 ;  /* 0x000000081a1e78a5 */ /* 0x000fc4000f8e000e */
[----:B-1----:R-:W-:Y:S01]  /*11a0*/  UIMAD.WIDE.U32 UR22, UR26, 0x8, UR22 ;  /* 0x000000081a1678a5 */ /* 0x002fe2000f8e0016 */
[----:B--2---:R-:W-:-:S08]  /*11b0*/  DADD R8, R2, R2 ;  /* 0x0000000002087229 */ /* 0x004fd00000000002 */
[----:B---3--:R-:W-:Y:S02]  /*11c0*/  DADD R6, R6, -R8 ;  /* 0x0000000006067229 */ /* 0x008fe40000000808 */
[----:B------:R-:W0:Y:S06]  /*11d0*/  LDC.64 R8, c[0x0][0x3a8] ;  /* 0x0000ea00ff087b82 */ /* 0x000e2c0000000a00 */
[----:B----4-:R-:W-:Y:S02]  /*11e0*/  DADD R6, R6, R10 ;  /* 0x0000000006067229 */ /* 0x010fe4000000000a */
[----:B-----5:R-:W-:-:S08]  /*11f0*/  DFMA R12, R2, -3, R12 ;  /* 0xc0080000020c782b */ /* 0x020fd0000000000c */
[----:B------:R-:W-:Y:S02]  /*1200*/  DADD R6, R6, R12 ;  /* 0x0000000006067229 */ /* 0x000fe4000000000c */
[----:B------:R-:W-:Y:S01]  /*1210*/  DADD R4, R16, -R4 ;  /* 0x0000000010047229 */ /* 0x000fe20000000804 */
[----:B------:R-:W-:Y:S01]  /*1220*/  IMAD.U32 R10, RZ, RZ, UR22 ;  /* 0x00000016ff0a7e24 */ /* 0x000fe2000f8e00ff */
[----:B------:R-:W-:Y:S01]  /*1230*/  MOV R11, UR23 ;  /* 0x00000017000b7c02 */ /* 0x000fe20008000f00 */
[----:B------:R-:W-:Y:S01]  /*1240*/  IMAD.U32 R12, RZ, RZ, UR30 ;  /* 0x0000001eff0c7e24 */ /* 0x000fe2000f8e00ff */
[----:B------:R-:W-:-:S04]  /*1250*/  MOV R13, UR31 ;  /* 0x0000001f000d7c02 */ /* 0x000fc80008000f00 */
[----:B------:R-:W-:-:S07]  /*1260*/  DFMA R4, -R14, R4, R6 ;  /* 0x000000040e04722b */ /* 0x000fce0000000106 */
[----:B------:R4:W-:Y:S04]  /*1270*/  STG.E.64 desc[UR24][R10.64], R4 ;  /* 0x000000040a007986 */ /* 0x0009e8000c101b18 */
[----:B------:R-:W2:Y:S04]  /*1280*/  LDG.E.64 R2, desc[UR24][R12.64] ;  /* 0x000000180c027981 */ /* 0x000ea8000c1e1b00 */
[----:B0-----:R-:W2:Y:S02]  /*1290*/  LDG.E.64 R6, desc[UR24][R8.64] ;  /* 0x0000001808067981 */ /* 0x001ea4000c1e1b00 */
[----:B--2---:R-:W-:Y:S01]  /*12a0*/  DFMA R2, R4, R6, R2 ;  /* 0x000000060402722b */ /* 0x004fe20000000002 */
[----:B------:R-:W-:Y:S01]  /*12b0*/  IMAD.U32 R6, RZ, RZ, UR30 ;  /* 0x0000001eff067e24 */ /* 0x000fe2000f8e00ff */
[----:B------:R-:W-:-:S05]  /*12c0*/  MOV R7, UR31 ;  /* 0x0000001f00077c02 */ /* 0x000fca0008000f00 */
[----:B------:R4:W-:Y:S04]  /*12d0*/  STG.E.64 desc[UR24][R6.64], R2 ;  /* 0x0000000206007986 */ /* 0x0009e8000c101b18 */
.L_x_11:
[----:B------:R-:W-:-:S04]  /*12e0*/  UISETP.EQ.OR UP3, UPT, UR27, URZ, !UP0 ;  /* 0x000000ff1b00728c */ /* 0x000fc8000c762670 */
[----:B------:R-:W-:-:S09]  /*12f0*/  UPLOP3.LUT UP3, UPT, UP3, UP2, UPT, 0xf8, 0x8f ;  /* 0x00000000008f789c */ /* 0x000fd20001f65f70 */
[----:B------:R-:W-:Y:S05]  /*1300*/  BRA.U UP3, `(.L_x_12) ;  /* 0x0000000103d07547 */ /* 0x000fea000b800000 */
[----:B------:R-:W0:Y:S01]  /*1310*/  LDCU UR21, c[0x0][0x370] ;  /* 0x00006e00ff1577ac */ /* 0x000e220008000800 */
[----:B------:R-:W-:-:S06]  /*1320*/  UIMAD.WIDE UR30, UR26, 0x8, UR14 ;  /* 0x000000081a1e78a5 */ /* 0x000fcc000f8e020e */
[----:B-1--4-:R-:W-:Y:S01]  /*1330*/  IMAD.U32 R10, RZ, RZ, UR30 ;  /* 0x0000001eff0a7e24 */ /* 0x012fe2000f8e00ff */
[----:B------:R-:W-:Y:S01]  /*1340*/  MOV R11, UR31 ;  /* 0x0000001f000b7c02 */ /* 0x000fe20008000f00 */
[----:B------:R-:W-:Y:S01]  /*1350*/  IMAD.U32 R14, RZ, RZ, UR4 ;  /* 0x00000004ff0e7e24 */ /* 0x000fe2000f8e00ff */
[----:B------:R-:W-:-:S04]  /*1360*/  MOV R15, UR5 ;  /* 0x00000005000f7c02 */ /* 0x000fc80008000f00 */
[----:B------:R-:W4:Y:S01]  /*1370*/  LDG.E.64 R10, desc[UR24][R10.64] ;  /* 0x000000180a0a7981 */ /* 0x000f22000c1e1b00 */
[----:B0-----:R-:W-:Y:S01]  /*1380*/  UIMAD UR22, UR28, UR21, UR8 ;  /* 0x000000151c1672a4 */ /* 0x001fe2000f8e0208 */
[----:B--23--:R-:W0:Y:S02]  /*1390*/  LDC.64 R2, c[0x0][0x3a0] ;  /* 0x0000e800ff027b82 */ /* 0x00ce240000000a00 */
[----:B------:R-:W2:Y:S01]  /*13a0*/  LDG.E.64 R14, desc[UR24][R14.64] ;  /* 0x000000180e0e7981 */ /* 0x000ea2000c1e1b00 */
[----:B------:R-:W-:Y:S02]  /*13b0*/  UIMAD.WIDE UR22, UR22, 0x8, UR14 ;  /* 0x00000008161678a5 */ /* 0x000fe4000f8e020e */
[----:B------:R-:W-:-:S04]  /*13c0*/  UIMAD UR21, UR28, UR21, UR12 ;  /* 0x000000151c1572a4 */ /* 0x000fc8000f8e020c */
[----:B------:R-:W-:Y:S01]  /*13d0*/  IMAD.U32 R16, RZ, RZ, UR22 ;  /* 0x00000016ff107e24 */ /* 0x000fe2000f8e00ff */
[----:B------:R-:W-:Y:S01]  /*13e0*/  MOV R17, UR23 ;  /* 0x0000001700117c02 */ /* 0x000fe20008000f00 */
[----:B------:R-:W-:Y:S01]  /*13f0*/  UIMAD.WIDE UR22, UR21, 0x8, UR14 ;  /* 0x00000008151678a5 */ /* 0x000fe2000f8e020e */
[----:B------:R-:W-:Y:S01]  /*1400*/  IMAD.U32 R8, RZ, RZ, UR16 ;  /* 0x00000010ff087e24 */ /* 0x000fe2000f8e00ff */
[----:B------:R-:W-:-:S03]  /*1410*/  MOV R9, UR17 ;  /* 0x0000001100097c02 */ /* 0x000fc60008000f00 */
[----:B------:R-:W3:Y:S01]  /*1420*/  LDG.E.64 R16, desc[UR24][R16.64] ;  /* 0x0000001810107981 */ /* 0x000ee2000c1e1b00 */
[----:B------:R-:W-:Y:S01]  /*1430*/  IMAD.U32 R12, RZ, RZ, UR22 ;  /* 0x00000016ff0c7e24 */ /* 0x000fe2000f8e00ff */
[----:B------:R-:W-:Y:S02]  /*1440*/  MOV R13, UR23 ;  /* 0x00000017000d7c02 */ /* 0x000fe40008000f00 */
[----:B------:R-:W5:Y:S01]  /*1450*/  LDG.E.64 R8, desc[UR24][R8.64] ;  /* 0x0000001808087981 */ /* 0x000f62000c1e1b00 */
[----:B------:R-:W-:Y:S01]  /*1460*/  IMAD.U32 R4, RZ, RZ, UR6 ;  /* 0x00000006ff047e24 */ /* 0x000fe2000f8e00ff */
[----:B------:R-:W-:Y:S01]  /*1470*/  MOV R5, UR7 ;  /* 0x0000000700057c02 */ /* 0x000fe20008000f00 */
[----:B------:R-:W-:Y:S01]  /*1480*/  IMAD.U32 R6, RZ, RZ, UR10 ;  /* 0x0000000aff067e24 */ /* 0x000fe2000f8e00ff */
[----:B------:R-:W5:Y:S01]  /*1490*/  LDG.E.64 R12, desc[UR24][R12.64] ;  /* 0x000000180c0c7981 */ /* 0x000f62000c1e1b00 */
[----:B------:R-:W-:Y:S01]  /*14a0*/  MOV R7, UR11 ;  /* 0x0000000b00077c02 */ /* 0x000fe20008000f00 */
[----:B------:R-:W1:Y:S02]  /*14b0*/  LDCU.64 UR22, c[0x0][0x388] ;  /* 0x00007100ff1677ac */ /* 0x000e640008000a00 */
[----:B------:R-:W5:Y:S04]  /*14c0*/  LDG.E.64 R4, desc[UR24][R4.64] ;  /* 0x0000001804047981 */ /* 0x000f68000c1e1b00 */
[----:B------:R-:W5:Y:S04]  /*14d0*/  LDG.E.64 R6, desc[UR24][R6.64] ;  /* 0x0000001806067981 */ /* 0x000f68000c1e1b00 */
[----:B0-----:R-:W5:Y:S01]  /*14e0*/  LDG.E.64 R2, desc[UR24][R2.64] ;  /* 0x0000001802027981 */ /* 0x001f62000c1e1b00 */
[----:B------:R-:W-:-:S02]  /*14f0*/  UIMAD.WIDE UR30, UR26, 0x8, UR14 ;  /* 0x000000081a1e78a5 */ /* 0x000fc4000f8e020e */
[----:B-1----:R-:W-:Y:S01]  /*1500*/  UIMAD.WIDE UR22, UR26, 0x8, UR22 ;  /* 0x000000081a1678a5 */ /* 0x002fe2000f8e0216 */
[----:B----4-:R-:W-:-:S08]  /*1510*/  DADD R10, R10, R10 ;  /* 0x000000000a0a7229 */ /* 0x010fd0000000000a */
[----:B--2---:R-:W-:Y:S02]  /*1520*/  DADD R14, -R10, R14 ;  /* 0x000000000a0e7229 */ /* 0x004fe4000000010e */
[----:B---3--:R-:W-:Y:S01]  /*1530*/  DADD R16, R16, -R10 ;  /* 0x0000000010107229 */ /* 0x008fe2000000080a */
[----:B------:R-:W0:Y:S05]  /*1540*/  LDC.64 R10, c[0x0][0x3a8] ;  /* 0x0000ea00ff0a7b82 */ /* 0x000e2a0000000a00 */
[----:B-----5:R-:W-:Y:S02]  /*1550*/  DADD R8, R14, R8 ;  /* 0x000000000e087229 */ /* 0x020fe40000000008 */
[----:B------:R-:W-:-:S08]  /*1560*/  DADD R12, R16, R12 ;  /* 0x00000000100c7229 */ /* 0x000fd0000000000c */
[----:B------:R-:W-:Y:S02]  /*1570*/  DADD R8, R12, R8 ;  /* 0x000000000c087229 */ /* 0x000fe40000000008 */
[----:B------:R-:W-:Y:S01]  /*1580*/  DADD R4, R4, -R6 ;  /* 0x0000000004047229 */ /* 0x000fe20000000806 */
[----:B------:R-:W-:Y:S01]  /*1590*/  IMAD.U32 R12, RZ, RZ, UR30 ;  /* 0x0000001eff0c7e24 */ /* 0x000fe2000f8e00ff */
[----:B------:R-:W-:-:S06]  /*15a0*/  MOV R13, UR31 ;  /* 0x0000001f000d7c02 */ /* 0x000fcc0008000f00 */
[----:B------:R-:W-:Y:S01]  /*15b0*/  DFMA R2, -R2, R4, R8 ;  /* 0x000000040202722b */ /* 0x000fe20000000108 */
        /* <DEDUP_REMOVED lines=9> */
.L_x_12:
[----:B------:R-:W-:-:S04]  /*1650*/  UISETP.EQ.OR UP1, UPT, UR27, URZ, UP1 ;  /* 0x000000ff1b00728c */ /* 0x000fc80008f22670 */
[----:B------:R-:W-:-:S09]  /*1660*/  UPLOP3.LUT UP1, UPT, UP1, UP2, UPT, 0xf8, 0x8f ;  /* 0x00000000008f789c */ /* 0x000fd20000f25f70 */
[----:B------:R-:W-:Y:S05]  /*1670*/  BRA.U UP1, `(.L_x_13) ;  /* 0x0000000101c07547 */ /* 0x000fea000b800000 */
[----:B------:R-:W0:Y:S01]  /*1680*/  LDCU UR21, c[0x0][0x370] ;  /* 0x00006e00ff1577ac */ /* 0x000e220008000800 */
[----:B------:R-:W-:-:S06]  /*1690*/  UIMAD.WIDE UR30, UR26, 0x8, UR14 ;  /* 0x000000081a1e78a5 */ /* 0x000fcc000f8e020e */
[----:B-1234-:R-:W-:Y:S01]  /*16a0*/  IMAD.U32 R2, RZ, RZ, UR30 ;  /* 0x0000001eff027e24 */ /* 0x01efe2000f8e00ff */
[----:B------:R-:W-:-:S06]  /*16b0*/  MOV R3, UR31 ;  /* 0x0000001f00037c02 */ /* 0x000fcc0008000f00 */
[----:B------:R-:W2:Y:S01]  /*16c0*/  LDG.E.64 R2, desc[UR24][R2.64] ;  /* 0x0000001802027981 */ /* 0x000ea2000c1e1b00 */
[----:B0-----:R-:W-:-:S04]  /*16d0*/  UIMAD UR22, UR28, UR21, UR8 ;  /* 0x000000151c1672a4 */ /* 0x001fc8000f8e0208 */
[----:B------:R-:W-:Y:S02]  /*16e0*/  UIMAD.WIDE UR22, UR22, 0x8, UR14 ;  /* 0x00000008161678a5 */ /* 0x000fe4000f8e020e */
[----:B------:R-:W-:-:S04]  /*16f0*/  UIMAD UR12, UR28, UR21, UR12 ;  /* 0x000000151c0c72a4 */ /* 0x000fc8000f8e020c */
[----:B------:R-:W-:Y:S01]  /*1700*/  IMAD.U32 R6, RZ, RZ, UR22 ;  /* 0x00000016ff067e24 */ /* 0x000fe2000f8e00ff */
[----:B------:R-:W-:Y:S01]  /*1710*/  MOV R7, UR23 ;  /* 0x0000001700077c02 */ /* 0x000fe20008000f00 */
[----:B------:R-:W-:Y:S01]  /*1720*/  UIMAD.WIDE UR22, UR12, 0x8, UR14 ;  /* 0x000000080c1678a5 */ /* 0x000fe2000f8e020e */
[----:B------:R-:W0:Y:S01]  /*1730*/  LDC.64 R14, c[0x0][0x3a0] ;  /* 0x0000e800ff0e7b82 */ /* 0x000e220000000a00 */
[----:B------:R-:W-:-:S03]  /*1740*/  IMAD.U32 R18, RZ, RZ, UR4 ;  /* 0x00000004ff127e24 */ /* 0x000fc6000f8e00ff */
[----:B------:R-:W3:Y:S01]  /*1750*/  LDG.E.64 R6, desc[UR24][R6.64] ;  /* 0x0000001806067981 */ /* 0x000ee2000c1e1b00 */
[----:B------:R-:W-:Y:S01]  /*1760*/  IMAD.U32 R10, RZ, RZ, UR22 ;  /* 0x00000016ff0a7e24 */ /* 0x000fe2000f8e00ff */
[----:B------:R-:W-:Y:S02]  /*1770*/  MOV R11, UR23 ;  /* 0x00000017000b7c02 */ /* 0x000fe40008000f00 */
[----:B------:R-:W-:Y:S01]  /*1780*/  MOV R19, UR5 ;  /* 0x0000000500137c02 */ /* 0x000fe20008000f00 */
[----:B------:R-:W-:Y:S01]  /*1790*/  IMAD.U32 R16, RZ, RZ, UR10 ;  /* 0x0000000aff107e24 */ /* 0x000fe2000f8e00ff */
[----:B------:R-:W-:Y:S01]  /*17a0*/  MOV R17, UR11 ;  /* 0x0000000b00117c02 */ /* 0x000fe20008000f00 */
[----:B------:R-:W-:Y:S01]  /*17b0*/  IMAD.U32 R20, RZ, RZ, UR6 ;  /* 0x00000006ff147e24 */ /* 0x000fe2000f8e00ff */
[----:B------:R-:W4:Y:S01]  /*17c0*/  LDG.E.64 R10, desc[UR24][R10.64] ;  /* 0x000000180a0a7981 */ /* 0x000f22000c1e1b00 */
[----:B------:R-:W-:Y:S01]  /*17d0*/  MOV R21, UR7 ;  /* 0x0000000700157c02 */ /* 0x000fe20008000f00 */
[----:B------:R-:W1:Y:S02]  /*17e0*/  LDCU.64 UR22, c[0x0][0x388] ;  /* 0x00007100ff1677ac */ /* 0x000e640008000a00 */
[----:B------:R-:W5:Y:S04]  /*17f0*/  LDG.E.64 R12, desc[UR24][R18.64] ;  /* 0x00000018120c7981 */ /* 0x000f68000c1e1b00 */
[----:B------:R-:W5:Y:S04]  /*1800*/  LDG.E.64 R4, desc[UR24][R20.64] ;  /* 0x0000001814047981 */ /* 0x000f68000c1e1b00 */
[----:B------:R-:W5:Y:S04]  /*1810*/  LDG.E.64 R16, desc[UR24][R16.64] ;  /* 0x0000001810107981 */ /* 0x000f68000c1e1b00 */
[----:B0-----:R-:W5:Y:S01]  /*1820*/  LDG.E.64 R14, desc[UR24][R14.64] ;  /* 0x000000180e0e7981 */ /* 0x001f62000c1e1b00 */
[----:B------:R-:W-:-:S02]  /*1830*/  UIMAD.WIDE UR30, UR26, 0x8, UR14 ;  /* 0x000000081a1e78a5 */ /* 0x000fc4000f8e020e */
[----:B-1----:R-:W-:Y:S01]  /*1840*/  UIMAD.WIDE UR22, UR26, 0x8, UR22 ;  /* 0x000000081a1678a5 */ /* 0x002fe2000f8e0216 */
        /* <DEDUP_REMOVED lines=19> */
.L_x_13:
[----:B------:R-:W-:-:S04]  /*1980*/  UISETP.NE.AND UP1, UPT, UR27, UR32, UPT ;  /* 0x000000201b00728c */ /* 0x000fc8000bf25270 */
[----:B------:R-:W-:-:S04]  /*1990*/  UISETP.NE.OR UP2, UPT, UR28, URZ, UP1 ;  /* 0x000000ff1c00728c */ /* 0x000fc80008f45670 */
[----:B------:R-:W-:-:S09]  /*19a0*/  UISETP.NE.OR UP2, UPT, UR9, UR29, UP2 ;  /* 0x0000001d0900728c */ /* 0x000fd20009745670 */
[----:B------:R-:W-:Y:S05]  /*19b0*/  BRA.U UP2, `(.L_x_14) ;  /* 0x0000000102b87547 */ /* 0x000fea000b800000 */
[----:B------:R-:W0:Y:S01]  /*19c0*/  LDCU UR12, c[0x0][0x370] ;  /* 0x00006e00ff0c77ac */ /* 0x000e220008000800 */
[----:B-123--:R-:W1:Y:S01]  /*19d0*/  LDC.64 R8, c[0x0][0x3a0] ;  /* 0x0000e800ff087b82 */ /* 0x00ee620000000a00 */
[----:B------:R-:W-:Y:S01]  /*19e0*/  IMAD.U32 R18, RZ, RZ, UR16 ;  /* 0x00000010ff127e24 */ /* 0x000fe2000f8e00ff */
[----:B------:R-:W-:Y:S01]  /*19f0*/  MOV R19, UR17 ;  /* 0x0000001100137c02 */ /* 0x000fe20008000f00 */
[----:B------:R-:W-:Y:S02]  /*1a00*/  UIMAD.WIDE.U32 UR34, UR26, 0x8, UR14 ;  /* 0x000000081a2278a5 */ /* 0x000fe4000f8e000e */
[----:B------:R-:W-:Y:S02]  /*1a10*/  UIADD3 UR30, UPT, UPT, UR26, UR28, URZ ;  /* 0x0000001c1a1e7290 */ /* 0x000fe4000fffe0ff */
[----:B----4-:R-:W2:Y:S02]  /*1a20*/  LDG.E.64 R6, desc[UR24][R18.64] ;  /* 0x0000001812067981 */ /* 0x010ea4000c1e1b00 */
[----:B------:R-:W-:Y:S01]  /*1a30*/  IMAD.U32 R4, RZ, RZ, UR34 ;  /* 0x00000022ff047e24 */ /* 0x000fe2000f8e00ff */
[----:B------:R-:W-:-:S06]  /*1a40*/  MOV R5, UR35 ;  /* 0x0000002300057c02 */ /* 0x000fcc0008000f00 */
[----:B------:R-:W2:Y:S01]  /*1a50*/  LDG.E.64 R4, desc[UR24][R4.64] ;  /* 0x0000001804047981 */ /* 0x000ea2000c1e1b00 */
[----:B0-----:R-:W-:Y:S02]  /*1a60*/  UIMAD UR22, UR28, UR12, UR8 ;  /* 0x0000000c1c1672a4 */ /* 0x001fe4000f8e0208 */
[----:B------:R-:W-:Y:S02]  /*1a70*/  UIMAD UR12, UR28, UR12, UR28 ;  /* 0x0000000c1c0c72a4 */ /* 0x000fe4000f8e021c */
[----:B------:R-:W-:Y:S02]  /*1a80*/  UIMAD.WIDE.U32 UR22, UR22, 0x8, UR14 ;  /* 0x00000008161678a5 */ /* 0x000fe4000f8e000e */
[----:B------:R-:W-:Y:S01]  /*1a90*/  UIADD3 UR21, UPT, UPT, UR13, UR12, URZ ;  /* 0x0000000c0d157290 */ /* 0x000fe2000fffe0ff */
[----:B-1----:R-:W3:Y:S01]  /*1aa0*/  LDG.E.64 R8, desc[UR24][R8.64] ;  /* 0x0000001808087981 */ /* 0x002ee2000c1e1b00 */
[----:B------:R-:W-:Y:S02]  /*1ab0*/  UIMAD.WIDE.U32 UR12, UR30, 0x8, UR18 ;  /* 0x000000081e0c78a5 */ /* 0x000fe4000f8e0012 */
[----:B------:R-:W-:Y:S01]  /*1ac0*/  IMAD.U32 R16, RZ, RZ, UR22 ;  /* 0x00000016ff107e24 */ /* 0x000fe2000f8e00ff */
[----:B------:R-:W-:Y:S01]  /*1ad0*/  MOV R17, UR23 ;  /* 0x0000001700117c02 */ /* 0x000fe20008000f00 */
[----:B------:R-:W-:-:S02]  /*1ae0*/  UIMAD.WIDE.U32 UR18, UR21, 0x8, UR18 ;  /* 0x00000008151278a5 */ /* 0x000fc4000f8e0012 */
[----:B------:R-:W-:Y:S02]  /*1af0*/  IMAD.U32 R12, RZ, RZ, UR12 ;  /* 0x0000000cff0c7e24 */ /* 0x000fe4000f8e00ff */
[----:B------:R-:W4:Y:S01]  /*1b00*/  LDG.E.64 R2, desc[UR24][R16.64] ;  /* 0x0000001810027981 */ /* 0x000f22000c1e1b00 */
[----:B------:R-:W-:Y:S01]  /*1b10*/  MOV R13, UR13 ;  /* 0x0000000d000d7c02 */ /* 0x000fe20008000f00 */
[----:B------:R-:W-:Y:S01]  /*1b20*/  IMAD.U32 R20, RZ, RZ, UR18 ;  /* 0x00000012ff147e24 */ /* 0x000fe2000f8e00ff */
[----:B------:R-:W-:Y:S01]  /*1b30*/  MOV R21, UR19 ;  /* 0x0000001300157c02 */ /* 0x000fe20008000f00 */
[----:B------:R-:W0:Y:S03]  /*1b40*/  LDCU.64 UR12, c[0x0][0x388] ;  /* 0x00007100ff0c77ac */ /* 0x000e260008000a00 */
[----:B------:R-:W5:Y:S04]  /*1b50*/  LDG.E.64 R12, desc[UR24][R12.64] ;  /* 0x000000180c0c7981 */ /* 0x000f68000c1e1b00 */
[----:B------:R-:W5:Y:S01]  /*1b60*/  LDG.E.64 R10, desc[UR24][R20.64] ;  /* 0x00000018140a7981 */ /* 0x000f62000c1e1b00 */
[----:B------:R-:W1:Y:S01]  /*1b70*/  LDC.64 R14, c[0x0][0x3a8] ;  /* 0x0000ea00ff0e7b82 */ /* 0x000e620000000a00 */
[----:B------:R-:W-:-:S02]  /*1b80*/  UIMAD.WIDE.U32 UR18, UR26, 0x8, UR14 ;  /* 0x000000081a1278a5 */ /* 0x000fc4000f8e000e */
[----:B0-----:R-:W-:Y:S01]  /*1b90*/  UIMAD.WIDE.U32 UR12, UR26, 0x8, UR12 ;  /* 0x000000081a0c78a5 */ /* 0x001fe2000f8e000c */
[----:B--2---:R-:W-:Y:S02]  /*1ba0*/  DFMA R6, R4, -3, R6 ;  /* 0xc00800000406782b */ /* 0x004fe40000000006 */
[----:B----4-:R-:W-:-:S08]  /*1bb0*/  DADD R2, R2, -R4 ;  /* 0x0000000002027229 */ /* 0x010fd00000000804 */
[----:B------:R-:W-:Y:S02]  /*1bc0*/  DADD R2, R2, R6 ;  /* 0x0000000002027229 */ /* 0x000fe40000000006 */
[----:B-----5:R-:W-:-:S08]  /*1bd0*/  DADD R10, R10, -R12 ;  /* 0x000000000a0a7229 */ /* 0x020fd0000000080c */
[----:B---3--:R-:W-:Y:S01]  /*1be0*/  DFMA R2, -R8, R10, R2 ;  /* 0x0000000a0802722b */ /* 0x008fe20000000102 */
[----:B------:R-:W-:Y:S01]  /*1bf0*/  IMAD.U32 R10, RZ, RZ, UR12 ;  /* 0x0000000cff0a7e24 */ /* 0x000fe2000f8e00ff */
[----:B------:R-:W-:Y:S01]  /*1c00*/  MOV R11, UR13 ;  /* 0x0000000d000b7c02 */ /* 0x000fe20008000f00 */
[----:B------:R-:W-:Y:S01]  /*1c10*/  IMAD.U32 R8, RZ, RZ, UR18 ;  /* 0x00000012ff087e24 */ /* 0x000fe2000f8e00ff */
[----:B------:R-:W-:-:S03]  /*1c20*/  MOV R9, UR19 ;  /* 0x0000001300097c02 */ /* 0x000fc60008000f00 */
[----:B------:R0:W-:Y:S04]  /*1c30*/  STG.E.64 desc[UR24][R10.64], R2 ;  /* 0x000000020a007986 */ /* 0x0001e8000c101b18 */
[----:B------:R-:W2:Y:S04]  /*1c40*/  LDG.E.64 R4, desc[UR24][R8.64] ;  /* 0x0000001808047981 */ /* 0x000ea8000c1e1b00 */
[----:B-1----:R-:W2:Y:S02]  /*1c50*/  LDG.E.64 R6, desc[UR24][R14.64] ;  /* 0x000000180e067981 */ /* 0x002ea4000c1e1b00 */
[----:B--2---:R-:W-:Y:S01]  /*1c60*/  DFMA R4, R2, R6, R4 ;  /* 0x000000060204722b */ /* 0x004fe20000000004 */
[----:B------:R-:W-:Y:S01]  /*1c70*/  IMAD.U32 R6, RZ, RZ, UR18 ;  /* 0x00000012ff067e24 */ /* 0x000fe2000f8e00ff */
[----:B------:R-:W-:-:S05]  /*1c80*/  MOV R7, UR19 ;  /* 0x0000001300077c02 */ /* 0x000fca0008000f00 */
[----:B------:R0:W-:Y:S04]  /*1c90*/  STG.E.64 desc[UR24][R6.64], R4 ;  /* 0x0000000406007986 */ /* 0x0001e8000c101b18 */
.L_x_14:
[----:B------:R-:W-:-:S04]  /*1ca0*/  UISETP.NE.AND UP2, UPT, UR27, UR32, UPT ;  /* 0x000000201b00728c */ /* 0x000fc8000bf45270 */
[----:B------:R-:W-:-:S04]  /*1cb0*/  UISETP.EQ.AND UP2, UPT, UR9, UR29, !UP2 ;  /* 0x0000001d0900728c */ /* 0x000fc8000d742270 */
[----:B------:R-:W-:-:S09]  /*1cc0*/  UPLOP3.LUT UP2, UPT, UP0, UP2, UPT, 0x80, 0x8 ;  /* 0x000000000008789c */ /* 0x000fd20000745070 */
[----:B------:R-:W-:Y:S05]  /*1cd0*/  BRA.U !UP2, `(.L_x_15) ;  /* 0x000000010ab47547 */ /* 0x000fea000b800000 */
[----:B------:R-:W5:Y:S01]  /*1ce0*/  LDCU UR12, c[0x0][0x370] ;  /* 0x00006e00ff0c77ac */ /* 0x000f620008000800 */
[----:B------:R-:W-:-:S06]  /*1cf0*/  UIMAD.WIDE UR18, UR26, 0x8, UR14 ;  /* 0x000000081a1278a5 */ /* 0x000fcc000f8e020e */
[----:B01234-:R-:W-:Y:S01]  /*1d00*/  IMAD.U32 R2, RZ, RZ, UR18 ;  /* 0x00000012ff027e24 */ /* 0x01ffe2000f8e00ff */
[----:B------:R-:W-:Y:S01]  /*1d10*/  MOV R3, UR19 ;  /* 0x0000001300037c02 */ /* 0x000fe20008000f00 */
[----:B------:R-:W-:Y:S01]  /*1d20*/  IMAD.U32 R8, RZ, RZ, UR4 ;  /* 0x00000004ff087e24 */ /* 0x000fe2000f8e00ff */
[----:B------:R-:W-:-:S04]  /*1d30*/  MOV R9, UR5 ;  /* 0x0000000500097c02 */ /* 0x000fc80008000f00 */
[----:B------:R-:W2:Y:S01]  /*1d40*/  LDG.E.64 R2, desc[UR24][R2.64] ;  /* 0x0000001802027981 */ /* 0x000ea2000c1e1b00 */
[----:B-----5:R-:W-:Y:S01]  /*1d50*/  UIMAD UR12, UR28, UR12, UR8 ;  /* 0x0000000c1c0c72a4 */ /* 0x020fe2000f8e0208 */
[----:B------:R-:W0:Y:S02]  /*1d60*/  LDC.64 R14, c[0x0][0x3a0] ;  /* 0x0000e800ff0e7b82 */ /* 0x000e240000000a00 */
[----:B------:R-:W3:Y:S01]  /*1d70*/  LDG.E.64 R8, desc[UR24][R8.64] ;  /* 0x0000001808087981 */ /* 0x000ee2000c1e1b00 */
[----:B------:R-:W-:Y:S01]  /*1d80*/  UIMAD.WIDE UR12, UR12, 0x8, UR14 ;  /* 0x000000080c0c78a5 */ /* 0x000fe2000f8e020e */
[----:B------:R-:W-:Y:S01]  /*1d90*/  IMAD.U32 R12, RZ, RZ, UR16 ;  /* 0x00000010ff0c7e24 */ /* 0x000fe2000f8e00ff */
[----:B------:R-:W-:-:S04]  /*1da0*/  MOV R13, UR17 ;  /* 0x00000011000d7c02 */ /* 0x000fc80008000f00 */
[----:B------:R-:W-:Y:S01]  /*1db0*/  IMAD.U32 R18, RZ, RZ, UR12 ;  /* 0x0000000cff127e24 */ /* 0x000fe2000f8e00ff */
[----:B------:R-:W-:Y:S01]  /*1dc0*/  MOV R19, UR13 ;  /* 0x0000000d00137c02 */ /* 0x000fe20008000f00 */
[----:B------:R-:W4:Y:S01]  /*1dd0*/  LDG.E.64 R12, desc[UR24][R12.64] ;  /* 0x000000180c0c7981 */ /* 0x000f22000c1e1b00 */
        /* <DEDUP_REMOVED lines=9> */
[----:B-1----:R-:W-:Y:S01]  /*1e70*/  UIMAD.WIDE UR12, UR26, 0x8, UR12 ;  /* 0x000000081a0c78a5 */ /* 0x002fe2000f8e020c */
[----:B--2---:R-:W-:-:S08]  /*1e80*/  DADD R10, R2, R2 ;  /* 0x00000000020a7229 */ /* 0x004fd00000000002 */
[----:B---3--:R-:W-:Y:S02]  /*1e90*/  DADD R8, R8, -R10 ;  /* 0x0000000008087229 */ /* 0x008fe4000000080a */
[----:B------:R-:W0:Y:S06]  /*1ea0*/  LDC.64 R10, c[0x0][0x3a8] ;  /* 0x0000ea00ff0a7b82 */ /* 0x000e2c0000000a00 */
[----:B----4-:R-:W-:Y:S02]  /*1eb0*/  DADD R8, R8, R12 ;  /* 0x0000000008087229 */ /* 0x010fe4000000000c */
[----:B-----5:R-:W-:-:S02]  /*1ec0*/  DADD R6, R6, -R2 ;  /* 0x0000000006067229 */ /* 0x020fc40000000802 */
        /* <DEDUP_REMOVED lines=14> */
.L_x_15:
[----:B------:R-:W-:-:S04]  /*1fb0*/  UIADD3 UR20, UPT, UPT, UR20, -0x2, URZ ;  /* 0xfffffffe14147890 */ /* 0x000fc8000fffe0ff */
[----:B------:R-:W-:-:S04]  /*1fc0*/  UISETP.NE.OR UP1, UPT, UR28, UR20, UP1 ;  /* 0x000000141c00728c */ /* 0x000fc80008f25670 */
[----:B------:R-:W-:-:S09]  /*1fd0*/  UISETP.NE.OR UP1, UPT, UR9, UR29, UP1 ;  /* 0x0000001d0900728c */ /* 0x000fd20008f25670 */
[----:B------:R-:W-:Y:S05]  /*1fe0*/  BRA.U UP1, `(.L_x_16) ;  /* 0x0000000101947547 */ /* 0x000fea000b800000 */
[----:B------:R-:W5:Y:S01]  /*1ff0*/  S2UR UR12, SR_CTAID.Y ;  /* 0x00000000000c79c3 */ /* 0x000f620000002600 */
[----:B------:R-:W5:Y:S01]  /*2000*/  LDCU UR9, c[0x0][0x370] ;  /* 0x00006e00ff0977ac */ /* 0x000f620008000800 */
[----:B------:R-:W-:Y:S01]  /*2010*/  IMAD.U32 R18, RZ, RZ, UR4 ;  /* 0x00000004ff127e24 */ /* 0x000fe2000f8e00ff */
[----:B------:R-:W-:-:S05]  /*2020*/  MOV R19, UR5 ;  /* 0x0000000500137c02 */ /* 0x000fca0008000f00 */
[----:B-123--:R-:W1:Y:S01]  /*2030*/  LDC.64 R8, c[0x0][0x3a0] ;  /* 0x0000e800ff087b82 */ /* 0x00ee620000000a00 */
[----:B0---4-:R-:W2:Y:S01]  /*2040*/  LDG.E.64 R6, desc[UR24][R18.64] ;  /* 0x0000001812067981 */ /* 0x011ea2000c1e1b00 */
[----:B------:R-:W-:Y:S01]  /*2050*/  IMAD.U32 R12, RZ, RZ, UR10 ;  /* 0x0000000aff0c7e24 */ /* 0x000fe2000f8e00ff */
[----:B------:R-:W-:Y:S01]  /*2060*/  MOV R13, UR11 ;  /* 0x0000000b000d7c02 */ /* 0x000fe20008000f00 */
[----:B------:R-:W-:Y:S01]  /*2070*/  IMAD.U32 R20, RZ, RZ, UR6 ;  /* 0x00000006ff147e24 */ /* 0x000fe2000f8e00ff */
[----:B------:R-:W-:Y:S01]  /*2080*/  MOV R21, UR7 ;  /* 0x0000000700157c02 */ /* 0x000fe20008000f00 */
[----:B------:R-:W0:Y:S03]  /*2090*/  LDCU.64 UR4, c[0x0][0x388] ;  /* 0x00007100ff0477ac */ /* 0x000e260008000a00 */
[----:B------:R-:W3:Y:S04]  /*20a0*/  LDG.E.64 R12, desc[UR24][R12.64] ;  /* 0x000000180c0c7981 */ /* 0x000ee8000c1e1b00 */
[----:B------:R-:W3:Y:S01]  /*20b0*/  LDG.E.64 R10, desc[UR24][R20.64] ;  /* 0x00000018140a7981 */ /* 0x000ee2000c1e1b00 */
[----:B-----5:R-:W-:-:S02]  /*20c0*/  UIMAD UR9, UR12, UR9, UR8 ;  /* 0x000000090c0972a4 */ /* 0x020fc4000f8e0208 */
[----:B------:R-:W-:Y:S02]  /*20d0*/  UIMAD.WIDE UR12, UR26, 0x8, UR14 ;  /* 0x000000081a0c78a5 */ /* 0x000fe4000f8e020e */
[----:B------:R-:W-:-:S04]  /*20e0*/  UIMAD.WIDE UR14, UR9, 0x8, UR14 ;  /* 0x00000008090e78a5 */ /* 0x000fc8000f8e020e */
[----:B------:R-:W-:Y:S01]  /*20f0*/  IMAD.U32 R2, RZ, RZ, UR12 ;  /* 0x0000000cff027e24 */ /* 0x000fe2000f8e00ff */
[----:B------:R-:W-:Y:S01]  /*2100*/  MOV R3, UR13 ;  /* 0x0000000d00037c02 */ /* 0x000fe20008000f00 */
[----:B------:R-:W-:Y:S01]  /*2110*/  IMAD.U32 R16, RZ, RZ, UR14 ;  /* 0x0000000eff107e24 */ /* 0x000fe2000f8e00ff */
[----:B------:R-:W-:Y:S01]  /*2120*/  MOV R17, UR15 ;  /* 0x0000000f00117c02 */ /* 0x000fe20008000f00 */
[----:B-1----:R-:W4:Y:S04]  /*2130*/  LDG.E.64 R8, desc[UR24][R8.64] ;  /* 0x0000001808087981 */ /* 0x002f28000c1e1b00 */
[----:B------:R-:W2:Y:S04]  /*2140*/  LDG.E.64 R14, desc[UR24][R2.64] ;  /* 0x00000018020e7981 */ /* 0x000ea8000c1e1b00 */
[----:B------:R-:W5:Y:S01]  /*2150*/  LDG.E.64 R4, desc[UR24][R16.64] ;  /* 0x0000001810047981 */ /* 0x000f62000c1e1b00 */
[----:B0-----:R-:W-:Y:S01]  /*2160*/  UIMAD.WIDE UR4, UR26, 0x8, UR4 ;  /* 0x000000081a0478a5 */ /* 0x001fe2000f8e0204 */
[----:B---3--:R-:W-:-:S02]  /*2170*/  DADD R10, R10, -R12 ;  /* 0x000000000a0a7229 */ /* 0x008fc4000000080c */
[----:B--2---:R-:W-:Y:S02]  /*2180*/  DFMA R6, R14, -3, R6 ;  /* 0xc00800000e06782b */ /* 0x004fe40000000006 */
[----:B-----5:R-:W-:Y:S01]  /*2190*/  DADD R4, R4, -R14 ;  /* 0x0000000004047229 */ /* 0x020fe2000000080e */
[----:B------:R-:W0:Y:S07]  /*21a0*/  LDC.64 R14, c[0x0][0x3a8] ;  /* 0x0000ea00ff0e7b82 */ /* 0x000e2e0000000a00 */
[----:B------:R-:W-:-:S08]  /*21b0*/  DADD R4, R4, R6 ;  /* 0x0000000004047229 */ /* 0x000fd00000000006 */
[----:B----4-:R-:W-:Y:S01]  /*21c0*/  DFMA R4, -R8, R10, R4 ;  /* 0x0000000a0804722b */ /* 0x010fe20000000104 */
[----:B------:R-:W-:Y:S01]  /*21d0*/  IMAD.U32 R10, RZ, RZ, UR4 ;  /* 0x00000004ff0a7e24 */ /* 0x000fe2000f8e00ff */
[----:B------:R-:W-:-:S05]  /*21e0*/  MOV R11, UR5 ;  /* 0x00000005000b7c02 */ /* 0x000fca0008000f00 */
[----:B------:R1:W-:Y:S04]  /*21f0*/  STG.E.64 desc[UR24][R10.64], R4 ;  /* 0x000000040a007986 */ /* 0x0003e8000c101b18 */
[----:B------:R-:W2:Y:S04]  /*2200*/  LDG.E.64 R6, desc[UR24][R2.64] ;  /* 0x0000001802067981 */ /* 0x000ea8000c1e1b00 */
[----:B0-----:R-:W2:Y:S02]  /*2210*/  LDG.E.64 R8, desc[UR24][R14.64] ;  /* 0x000000180e087981 */ /* 0x001ea4000c1e1b00 */
[----:B--2---:R-:W-:-:S07]  /*2220*/  DFMA R6, R4, R8, R6 ;  /* 0x000000080406722b */ /* 0x004fce0000000006 */
[----:B------:R1:W-:Y:S04]  /*2230*/  STG.E.64 desc[UR24][R2.64], R6 ;  /* 0x0000000602007986 */ /* 0x0003e8000c101b18 */
.L_x_16:
[----:B------:R-:W-:Y:S06]  /*2240*/  BAR.SYNC.DEFER_BLOCKING 0x0 ;  /* 0x0000000000007b1d */ /* 0x000fec0000010000 */
[----:B------:R-:W-:Y:S05]  /*2250*/  EXIT ;  /* 0x000000000000794d */ /* 0x000fea0003800000 */
        .weak           $__internal_2_$__cuda_sm20_rem_u16
        .type           $__internal_2_$__cuda_sm20_rem_u16,@function
        .size           $__internal_2_$__cuda_sm20_rem_u16,(.L_x_20 - $__internal_2_$__cuda_sm20_rem_u16)
$__internal_2_$__cuda_sm20_rem_u16:
[----:B------:R-:W0:Y:S01]  /*2260*/  I2F.U16 R0, UR6 ;  /* 0x0000000600007d06 */ /* 0x000e220008101000 */
[----:B------:R-:W-:Y:S01]  /*2270*/  IMAD.MOV.U32 R2, RZ, RZ, 0x4b800000 ;  /* 0x4b800000ff027424 */ /* 0x000fe200078e00ff */
[----:B------:R-:W-:Y:S01]  /*2280*/  UISETP.NE.U32.AND UP0, UPT, UR6, URZ, UPT ;  /* 0x000000ff0600728c */ /* 0x000fe2000bf05070 */
[C---:B0-----:R-:W-:Y:S02]  /*2290*/  FSETP.GEU.AND P1, PT, |R0|.reuse, 1.175494350822287508e-38, PT ;  /* 0x008000000000780b */ /* 0x041fe40003f2e200 */
[----:B------:R-:W-:Y:S02]  /*22a0*/  FSETP.GT.AND P0, PT, |R0|, 8.50705917302346158658e+37, PT ;  /* 0x7e8000000000780b */ /* 0x000fe40003f04200 */
[----:B------:R-:W-:-:S04]  /*22b0*/  FSEL R2, R2, 1, !P1 ;  /* 0x3f80000002027808 */ /* 0x000fc80004800000 */
[----:B------:R-:W-:-:S05]  /*22c0*/  FSEL R3, R2, 0.25, !P0 ;  /* 0x3e80000002037808 */ /* 0x000fca0004000000 */
[----:B------:R-:W-:Y:S02]  /*22d0*/  FMUL R2, R0, R3 ;  /* 0x0000000300027220 */ /* 0x000fe40000400000 */
[----:B------:R-:W-:Y:S08]  /*22e0*/  I2F.U16.RZ R0, UR5 ;  /* 0x0000000500007d06 */ /* 0x000ff0000810d000 */
[----:B------:R-:W0:Y:S02]  /*22f0*/  MUFU.RCP R2, R2 ;  /* 0x0000000200027308 */ /* 0x000e240000001000 */
[----:B0-----:R-:W-:Y:S01]  /*2300*/  FMUL R3, R3, R2 ;  /* 0x0000000203037220 */ /* 0x001fe20000400000 */
[----:B------:R-:W-:-:S04]  /*2310*/  IMAD.MOV.U32 R2, RZ, RZ, R4 ;  /* 0x000000ffff027224 */ /* 0x000fc800078e0004 */
[----:B------:R-:W-:-:S05]  /*2320*/  IADD3 R3, PT, PT, R3, 0x2, RZ ;  /* 0x0000000203037810 */ /* 0x000fca0007ffe0ff */
[----:B------:R-:W-:Y:S01]  /*2330*/  FMUL.RZ R0, R0, R3 ;  /* 0x0000000300007220 */ /* 0x000fe2000040c000 */
[----:B------:R-:W-:-:S05]  /*2340*/  HFMA2 R3, -RZ, RZ, 0, 0 ;  /* 0x00000000ff037431 */ /* 0x000fca00000001ff */
[----:B------:R-:W0:Y:S02]  /*2350*/  F2I.U32.TRUNC.NTZ R0, R0 ;  /* 0x0000000000007305 */ /* 0x000e24000020f000 */
[----:B0-----:R-:W-:-:S13]  /*2360*/  R2UR UR4, R0 ;  /* 0x00000000000472ca */ /* 0x001fda00000e0000 */
[----:B------:R-:W-:-:S04]  /*2370*/  ULOP3.LUT UR4, UR4, 0xffff, URZ, 0xc0, !UPT ;  /* 0x0000ffff04047892 */ /* 0x000fc8000f8ec0ff */
[----:B------:R-:W-:-:S04]  /*2380*/  UIADD3 UR4, UPT, UPT, -UR4, URZ, URZ ;  /* 0x000000ff04047290 */ /* 0x000fc8000fffe1ff */
[----:B------:R-:W-:-:S07]  /*2390*/  UIMAD UR15, UR6, UR4, UR5 ;  /* 0x00000004060f72a4 */ /* 0x000fce000f8e0205 */
[----:B------:R-:W-:Y:S01]  /*23a0*/  @!UP0 UMOV UR15, 0xffffffff ;  /* 0xffffffff000f8882 */ /* 0x000fe20000000000 */
[----:B------:R-:W-:Y:S05]  /*23b0*/  RET.REL.NODEC R2 `(_Z8update_uPdS_S_S_S_S_i) ;  /* 0xffffffdc02107950 */ /* 0x000fea0003c3ffff */
.L_x_17:
        /* <DEDUP_REMOVED lines=12> */
.L_x_20:


//--------------------- .nv.shared.reserved.0     --------------------------
	.section	.nv.shared.reserved.0,"aw",@nobits
	.weak		__nv_reservedSMEM_offset_0_alias
	.size		__nv_reservedSMEM_offset_0_alias, 0, 64
	.other		__nv_reservedSMEM_offset_0_alias,@"STO_CUDA_RESERVED_SHARED STV_DEFAULT"
__nv_reservedSMEM_offset_0_alias:
	.zero		0
	.zero		64


//--------------------- .nv.global                --------------------------
	.section	.nv.global,"aw",@nobits
	.align	4
.nv.global:
	.type		dev_N,@object
	.size		dev_N,(.L_0 - dev_N)
dev_N:
	.zero		4
.L_0:


//--------------------- .nv.constant0._Z8update_pPdS_S_S_S_S_S_i --------------------------
	.section	.nv.constant0._Z8update_pPdS_S_S_S_S_S_i,"a",@progbits
	.sectionflags	@""
	.align	4
.nv.constant0._Z8update_pPdS_S_S_S_S_S_i:
	.zero		956


//--------------------- .nv.constant0._Z8update_vPdS_S_S_S_S_i --------------------------
	.section	.nv.constant0._Z8update_vPdS_S_S_S_S_i,"a",@progbits
	.sectionflags	@""
	.align	4
.nv.constant0._Z8update_vPdS_S_S_S_S_i:
	.zero		948


//--------------------- .nv.constant0._Z8update_uPdS_S_S_S_S_i --------------------------
	.section	.nv.constant0._Z8update_uPdS_S_S_S_S_i,"a",@progbits
	.sectionflags	@""
	.align	4
.nv.constant0._Z8update_uPdS_S_S_S_S_i:
	.zero		948


//--------------------- SYMBOLS --------------------------

	.type		.nv.reservedSmem.offset0,@object
	.size		.nv.reservedSmem.offset0,0x4
